	.target	sm_100a

	.elftype	@"ET_EXEC"


//--------------------- .note.nv.tkinfo           --------------------------
	.section	.note.nv.tkinfo,"",@"SHT_NOTE"
	.sectionflags	@"SHF_NOTE_NV_TKINFO"
	.tkinfo
        /*0018*/ 	.word	0x00000002
        /*0030*/ 	.string	""
        /*0030*/ 	.string	"ptxas"
        /*0030*/ 	.string	"Cuda compilation tools, release 13.0, V13.0.88"
        /*0030*/ 	.string	"Build cuda_13.0.r13.0/compiler.36424714_0"
        /*0030*/ 	.string	"-arch sm_100a -m 64 "



//--------------------- .note.nv.cuinfo           --------------------------
	.section	.note.nv.cuinfo,"",@"SHT_NOTE"
	.sectionflags	@"SHF_NOTE_NV_CUINFO"
        /*0018*/ 	.short	0x0002
        /*001a*/ 	.short	0x0064
        /*001c*/ 	.short	0x0082
	.zero		2


//--------------------- .nv.info                  --------------------------
	.section	.nv.info,"",@"SHT_CUDA_INFO"
	.align	4


	//----- nvinfo : EIATTR_REGCOUNT
	.align		4
        /*0000*/ 	.byte	0x04, 0x2f
        /*0002*/ 	.short	(.L_19 - .L_18)
	.align		4
.L_18:
        /*0004*/ 	.word	index@(_ZN7cutlass13device_kernelINS_4gemm6kernel13GemmUniversalIN4cute5tupleIJiiiiEEENS1_10collective13CollectiveMmaINS1_35MainloopSm100TmaUmmaWarpSpecializedILi16ELi2ELi4ENS5_IJNS4_1CILi1EEESB_SB_EEEEENS5_IJNSA_ILi128EEENSA_ILi64EEENSA_ILi32EEEEEENS_10bfloat16_tENS5_IJlSB_lEEESI_NS5_IJSB_llEEENS4_8TiledMMAINS4_8MMA_AtomIJNS4_20SM100_MMA_F16BF16_SSISI_SI_fLi128ELi64ELNS4_4UMMA5MajorE0ELSP_1ELNSO_7ScaleInE0ELSQ_0EEEEEENS4_6LayoutISC_NS5_IJNSA_ILi0EEESU_SU_EEEEENS5_IJNS4_10UnderscoreESX_SX_EEEEENS4_13SM90_TMA_LOADENS4_14ComposedLayoutINS4_7SwizzleILi2ELi4ELi3EEENS4_18smem_ptr_flag_bitsILi16EEENST_INS5_IJNSA_ILi8EEESG_EEENS5_IJSG_SB_EEEEEEEvNS4_8identityES10_NS11_INS12_ILi3ELi4ELi3EEES15_NST_INS5_IJSF_S16_EEENS5_IJSB_SF_EEEEEEEvS1B_EENS_8epilogue10collective18CollectiveEpilogueINS1I_23Sm100TmaWarpSpecializedILi3ELi2ELi32ELb1ELb0EEEJSH_NS5_IJNST_ISE_SB_EENST_ISG_SB_EEEEESI_SJ_SI_SJ_NS1I_6fusion15FusionCallbacksIS1M_NS1Q_17LinearCombinationISI_fSI_fLNS_15FloatRoundStyleE2EEESH_S1P_JEEENS4_5SM1004TMEM4LOAD26SM100_TMEM_LOAD_32dp32b32xES10_S1A_NS4_39AutoVectorizingCopyWithAssumedAlignmentILi128EEENS4_14SM90_TMA_STOREES1A_S21_S21_EEEvvEEEEvNT_6ParamsE)
        /*0008*/ 	.word	0x0000006f


	//----- nvinfo : EIATTR_FRAME_SIZE
	.align		4
.L_19:
        /*000c*/ 	.byte	0x04, 0x11
        /*000e*/ 	.short	(.L_21 - .L_20)
	.align		4
.L_20:
        /*0010*/ 	.word	index@($__internal_2_$__cuda_sm10x_tcgen05_guardrail_trap_unallocated_columns_being_dealloced)
        /*0014*/ 	.word	0x00000000


	//----- nvinfo : EIATTR_FRAME_SIZE
	.align		4
.L_21:
        /*0018*/ 	.byte	0x04, 0x11
        /*001a*/ 	.short	(.L_23 - .L_22)
	.align		4
.L_22:
        /*001c*/ 	.word	index@($__internal_1_$__cuda_sm10x_tcgen05_guardrail_trap_phase_invalid_during_alloc)
        /*0020*/ 	.word	0x00000000


	//----- nvinfo : EIATTR_FRAME_SIZE
	.align		4
.L_23:
        /*0024*/ 	.byte	0x04, 0x11
        /*0026*/ 	.short	(.L_25 - .L_24)
	.align		4
.L_24:
        /*0028*/ 	.word	index@($__internal_0_$__cuda_sm10x_tcgen05_guardrail_trap_col_being_dealloced_not_returned_by_alloc)
        /*002c*/ 	.word	0x00000000


	//----- nvinfo : EIATTR_FRAME_SIZE
	.align		4
.L_25:
        /*0030*/ 	.byte	0x04, 0x11
        /*0032*/ 	.short	(.L_27 - .L_26)
	.align		4
.L_26:
        /*0034*/ 	.word	index@(_ZN7cutlass13device_kernelINS_4gemm6kernel13GemmUniversalIN4cute5tupleIJiiiiEEENS1_10collective13CollectiveMmaINS1_35MainloopSm100TmaUmmaWarpSpecializedILi16ELi2ELi4ENS5_IJNS4_1CILi1EEESB_SB_EEEEENS5_IJNSA_ILi128EEENSA_ILi64EEENSA_ILi32EEEEEENS_10bfloat16_tENS5_IJlSB_lEEESI_NS5_IJSB_llEEENS4_8TiledMMAINS4_8MMA_AtomIJNS4_20SM100_MMA_F16BF16_SSISI_SI_fLi128ELi64ELNS4_4UMMA5MajorE0ELSP_1ELNSO_7ScaleInE0ELSQ_0EEEEEENS4_6LayoutISC_NS5_IJNSA_ILi0EEESU_SU_EEEEENS5_IJNS4_10UnderscoreESX_SX_EEEEENS4_13SM90_TMA_LOADENS4_14ComposedLayoutINS4_7SwizzleILi2ELi4ELi3EEENS4_18smem_ptr_flag_bitsILi16EEENST_INS5_IJNSA_ILi8EEESG_EEENS5_IJSG_SB_EEEEEEEvNS4_8identityES10_NS11_INS12_ILi3ELi4ELi3EEES15_NST_INS5_IJSF_S16_EEENS5_IJSB_SF_EEEEEEEvS1B_EENS_8epilogue10collective18CollectiveEpilogueINS1I_23Sm100TmaWarpSpecializedILi3ELi2ELi32ELb1ELb0EEEJSH_NS5_IJNST_ISE_SB_EENST_ISG_SB_EEEEESI_SJ_SI_SJ_NS1I_6fusion15FusionCallbacksIS1M_NS1Q_17LinearCombinationISI_fSI_fLNS_15FloatRoundStyleE2EEESH_S1P_JEEENS4_5SM1004TMEM4LOAD26SM100_TMEM_LOAD_32dp32b32xES10_S1A_NS4_39AutoVectorizingCopyWithAssumedAlignmentILi128EEENS4_14SM90_TMA_STOREES1A_S21_S21_EEEvvEEEEvNT_6ParamsE)
        /*0038*/ 	.word	0x00000000


	//----- nvinfo : EIATTR_MIN_STACK_SIZE
	.align		4
.L_27:
        /*003c*/ 	.byte	0x04, 0x12
        /*003e*/ 	.short	(.L_29 - .L_28)
	.align		4
.L_28:
        /*0040*/ 	.word	index@(_ZN7cutlass13device_kernelINS_4gemm6kernel13GemmUniversalIN4cute5tupleIJiiiiEEENS1_10collective13CollectiveMmaINS1_35MainloopSm100TmaUmmaWarpSpecializedILi16ELi2ELi4ENS5_IJNS4_1CILi1EEESB_SB_EEEEENS5_IJNSA_ILi128EEENSA_ILi64EEENSA_ILi32EEEEEENS_10bfloat16_tENS5_IJlSB_lEEESI_NS5_IJSB_llEEENS4_8TiledMMAINS4_8MMA_AtomIJNS4_20SM100_MMA_F16BF16_SSISI_SI_fLi128ELi64ELNS4_4UMMA5MajorE0ELSP_1ELNSO_7ScaleInE0ELSQ_0EEEEEENS4_6LayoutISC_NS5_IJNSA_ILi0EEESU_SU_EEEEENS5_IJNS4_10UnderscoreESX_SX_EEEEENS4_13SM90_TMA_LOADENS4_14ComposedLayoutINS4_7SwizzleILi2ELi4ELi3EEENS4_18smem_ptr_flag_bitsILi16EEENST_INS5_IJNSA_ILi8EEESG_EEENS5_IJSG_SB_EEEEEEEvNS4_8identityES10_NS11_INS12_ILi3ELi4ELi3EEES15_NST_INS5_IJSF_S16_EEENS5_IJSB_SF_EEEEEEEvS1B_EENS_8epilogue10collective18CollectiveEpilogueINS1I_23Sm100TmaWarpSpecializedILi3ELi2ELi32ELb1ELb0EEEJSH_NS5_IJNST_ISE_SB_EENST_ISG_SB_EEEEESI_SJ_SI_SJ_NS1I_6fusion15FusionCallbacksIS1M_NS1Q_17LinearCombinationISI_fSI_fLNS_15FloatRoundStyleE2EEESH_S1P_JEEENS4_5SM1004TMEM4LOAD26SM100_TMEM_LOAD_32dp32b32xES10_S1A_NS4_39AutoVectorizingCopyWithAssumedAlignmentILi128EEENS4_14SM90_TMA_STOREES1A_S21_S21_EEEvvEEEEvNT_6ParamsE)
        /*0044*/ 	.word	0x00000000
.L_29:


//--------------------- .nv.compat                --------------------------
	.section	.nv.compat,"",@"SHT_CUDA_COMPAT_INFO"
	.align	4
        /*0000*/ 	.byte	0x02, 0x09, 0x01, 0x00, 0x02, 0x02, 0x02, 0x00, 0x02, 0x05, 0x05, 0x00, 0x03, 0x07, 0x01, 0x01
        /*0010*/ 	.byte	0x02, 0x03, 0x01, 0x00, 0x02, 0x06, 0x01, 0x00, 0x04, 0x0b, 0x08, 0x00, 0x09, 0x00, 0x00, 0x00
        /*0020*/ 	.byte	0x00, 0x00, 0x00, 0x00


//--------------------- .nv.info._ZN7cutlass13device_kernelINS_4gemm6kernel13GemmUniversalIN4cute5tupleIJiiiiEEENS1_10collective13CollectiveMmaINS1_35MainloopSm100TmaUmmaWarpSpecializedILi16ELi2ELi4ENS5_IJNS4_1CILi1EEESB_SB_EEEEENS5_IJNSA_ILi128EEENSA_ILi64EEENSA_ILi32EEEEEENS_10bfloat16_tENS5_IJlSB_lEEESI_NS5_IJSB_llEEENS4_8TiledMMAINS4_8MMA_AtomIJNS4_20SM100_MMA_F16BF16_SSISI_SI_fLi128ELi64ELNS4_4UMMA5MajorE0ELSP_1ELNSO_7ScaleInE0ELSQ_0EEEEEENS4_6LayoutISC_NS5_IJNSA_ILi0EEESU_SU_EEEEENS5_IJNS4_10UnderscoreESX_SX_EEEEENS4_13SM90_TMA_LOADENS4_14ComposedLayoutINS4_7SwizzleILi2ELi4ELi3EEENS4_18smem_ptr_flag_bitsILi16EEENST_INS5_IJNSA_ILi8EEESG_EEENS5_IJSG_SB_EEEEEEEvNS4_8identityES10_NS11_INS12_ILi3ELi4ELi3EEES15_NST_INS5_IJSF_S16_EEENS5_IJSB_SF_EEEEEEEvS1B_EENS_8epilogue10collective18CollectiveEpilogueINS1I_23Sm100TmaWarpSpecializedILi3ELi2ELi32ELb1ELb0EEEJSH_NS5_IJNST_ISE_SB_EENST_ISG_SB_EEEEESI_SJ_SI_SJ_NS1I_6fusion15FusionCallbacksIS1M_NS1Q_17LinearCombinationISI_fSI_fLNS_15FloatRoundStyleE2EEESH_S1P_JEEENS4_5SM1004TMEM4LOAD26SM100_TMEM_LOAD_32dp32b32xES10_S1A_NS4_39AutoVectorizingCopyWithAssumedAlignmentILi128EEENS4_14SM90_TMA_STOREES1A_S21_S21_EEEvvEEEEvNT_6ParamsE --------------------------
	.section	.nv.info._ZN7cutlass13device_kernelINS_4gemm6kernel13GemmUniversalIN4cute5tupleIJiiiiEEENS1_10collective13CollectiveMmaINS1_35MainloopSm100TmaUmmaWarpSpecializedILi16ELi2ELi4ENS5_IJNS4_1CILi1EEESB_SB_EEEEENS5_IJNSA_ILi128EEENSA_ILi64EEENSA_ILi32EEEEEENS_10bfloat16_tENS5_IJlSB_lEEESI_NS5_IJSB_llEEENS4_8TiledMMAINS4_8MMA_AtomIJNS4_20SM100_MMA_F16BF16_SSISI_SI_fLi128ELi64ELNS4_4UMMA5MajorE0ELSP_1ELNSO_7ScaleInE0ELSQ_0EEEEEENS4_6LayoutISC_NS5_IJNSA_ILi0EEESU_SU_EEEEENS5_IJNS4_10UnderscoreESX_SX_EEEEENS4_13SM90_TMA_LOADENS4_14ComposedLayoutINS4_7SwizzleILi2ELi4ELi3EEENS4_18smem_ptr_flag_bitsILi16EEENST_INS5_IJNSA_ILi8EEESG_EEENS5_IJSG_SB_EEEEEEEvNS4_8identityES10_NS11_INS12_ILi3ELi4ELi3EEES15_NST_INS5_IJSF_S16_EEENS5_IJSB_SF_EEEEEEEvS1B_EENS_8epilogue10collective18CollectiveEpilogueINS1I_23Sm100TmaWarpSpecializedILi3ELi2ELi32ELb1ELb0EEEJSH_NS5_IJNST_ISE_SB_EENST_ISG_SB_EEEEESI_SJ_SI_SJ_NS1I_6fusion15FusionCallbacksIS1M_NS1Q_17LinearCombinationISI_fSI_fLNS_15FloatRoundStyleE2EEESH_S1P_JEEENS4_5SM1004TMEM4LOAD26SM100_TMEM_LOAD_32dp32b32xES10_S1A_NS4_39AutoVectorizingCopyWithAssumedAlignmentILi128EEENS4_14SM90_TMA_STOREES1A_S21_S21_EEEvvEEEEvNT_6ParamsE,"",@"SHT_CUDA_INFO"
	.sectionflags	@""
	.align	4


	//----- nvinfo : EIATTR_CUDA_API_VERSION
	.align		4
        /*0000*/ 	.byte	0x04, 0x37
        /*0002*/ 	.short	(.L_31 - .L_30)
.L_30:
        /*0004*/ 	.word	0x00000082


	//----- nvinfo : EIATTR_KPARAM_INFO
	.align		4
.L_31:
        /*0008*/ 	.byte	0x04, 0x17
        /*000a*/ 	.short	(.L_33 - .L_32)
.L_32:
        /*000c*/ 	.word	0x00000000
        /*0010*/ 	.short	0x0000
        /*0012*/ 	.short	0x0000
        /*0014*/ 	.byte	0x00, 0xf0, 0x01, 0x20


	//----- nvinfo : EIATTR_AT_ENTRY_FRAGMENTS
	.align		4
.L_33:
        /*0018*/ 	.byte	0x04, 0x4f
        /*001a*/ 	.short	(.L_35 - .L_34)


	//   ....[0]....
.L_34:
        /*001c*/ 	.word	0x00000006


	//----- nvinfo : EIATTR_RESERVED_SMEM_USED
	.align		4
.L_35:
        /*0020*/ 	.byte	0x01, 0x41
	.zero		2


	//----- nvinfo : EIATTR_SPARSE_MMA_MASK
	.align		4
        /*0024*/ 	.byte	0x03, 0x50
        /*0026*/ 	.short	0x0000


	//----- nvinfo : EIATTR_TCGEN05_1CTA_USED
	.align		4
        /*0028*/ 	.byte	0x01, 0x51
	.zero		2


	//----- nvinfo : EIATTR_MAXREG_COUNT
	.align		4
        /*002c*/ 	.byte	0x03, 0x1b
        /*002e*/ 	.short	0x00ff


	//----- nvinfo : EIATTR_NUM_BARRIERS
	.align		4
        /*0030*/ 	.byte	0x02, 0x4c
        /*0032*/ 	.byte	0x07
	.zero		1


	//----- nvinfo : EIATTR_EXTERNS
	.align		4
        /*0034*/ 	.byte	0x04, 0x0f
        /*0036*/ 	.short	(.L_37 - .L_36)


	//   ....[0]....
	.align		4
.L_36:
        /*0038*/ 	.word	index@(__assertfail)


	//----- nvinfo : EIATTR_MERCURY_ISA_VERSION
	.align		4
.L_37:
        /*003c*/ 	.byte	0x03, 0x5f
        /*003e*/ 	.short	0x0101


	//----- nvinfo : EIATTR_INT_WARP_WIDE_INSTR_OFFSETS
	.align		4
        /*0040*/ 	.byte	0x04, 0x31
        /*0042*/ 	.short	(.L_39 - .L_38)


	//   ....[0]....
.L_38:
        /*0044*/ 	.word	0x00001f70


	//   ....[1]....
        /*0048*/ 	.word	0x00003f80


	//   ....[2]....
        /*004c*/ 	.word	0x00003fb0


	//   ....[3]....
        /*0050*/ 	.word	0x00004000


	//   ....[4]....
        /*0054*/ 	.word	0x000048f0


	//   ....[5]....
        /*0058*/ 	.word	0x00004910


	//   ....[6]....
        /*005c*/ 	.word	0x00004be0


	//   ....[7]....
        /*0060*/ 	.word	0x00004d10


	//----- nvinfo : EIATTR_COOP_GROUP_MASK_REGIDS
	.align		4
.L_39:
        /*0064*/ 	.byte	0x04, 0x29
        /*0066*/ 	.short	(.L_41 - .L_40)


	//   ....[0]....
.L_40:
        /*0068*/ 	.word	0xffffffff


	//   ....[1]....
        /*006c*/ 	.word	0xffffffff


	//   ....[2]....
        /*0070*/ 	.word	0xffffffff


	//   ....[3]....
        /*0074*/ 	.word	0xffffffff


	//   ....[4]....
        /*0078*/ 	.word	0xffffffff


	//   ....[5]....
        /*007c*/ 	.word	0xffffffff


	//   ....[6]....
        /*0080*/ 	.word	0xffffffff


	//   ....[7]....
        /*0084*/ 	.word	0xffffffff


	//   ....[8]....
        /*0088*/ 	.word	0xffffffff


	//   ....[9]....
        /*008c*/ 	.word	0xffffffff


	//   ....[10]....
        /*0090*/ 	.word	0xffffffff


	//   ....[11]....
        /*0094*/ 	.word	0xffffffff


	//   ....[12]....
        /*0098*/ 	.word	0xffffffff


	//----- nvinfo : EIATTR_COOP_GROUP_INSTR_OFFSETS
	.align		4
.L_41:
        /*009c*/ 	.byte	0x04, 0x28
        /*009e*/ 	.short	(.L_43 - .L_42)


	//   ....[0]....
.L_42:
        /*00a0*/ 	.word	0x00000090


	//   ....[1]....
        /*00a4*/ 	.word	0x000004d0


	//   ....[2]....
        /*00a8*/ 	.word	0x000007f0


	//   ....[3]....
        /*00ac*/ 	.word	0x00000970


	//   ....[4]....
        /*00b0*/ 	.word	0x00000a70


	//   ....[5]....
        /*00b4*/ 	.word	0x00000be0


	//   ....[6]....
        /*00b8*/ 	.word	0x00000d80


	//   ....[7]....
        /*00bc*/ 	.word	0x00001e50


	//   ....[8]....
        /*00c0*/ 	.word	0x000032f0


	//   ....[9]....
        /*00c4*/ 	.word	0x00003500


	//   ....[10]....
        /*00c8*/ 	.word	0x00003530


	//   ....[11]....
        /*00cc*/ 	.word	0x00003e70


	//   ....[12]....
        /*00d0*/ 	.word	0x000040a0


	//----- nvinfo : EIATTR_VRC_CTA_INIT_COUNT
	.align		4
.L_43:
        /*00d4*/ 	.byte	0x02, 0x4a
        /*00d6*/ 	.byte	0x80
	.zero		1


	//----- nvinfo : EIATTR_SYSCALL_OFFSETS
	.align		4
        /*00d8*/ 	.byte	0x04, 0x46
        /*00da*/ 	.short	(.L_45 - .L_44)


	//   ....[0]....
.L_44:
        /*00dc*/ 	.word	0x000058c0


	//   ....[1]....
        /*00e0*/ 	.word	0x000059b0


	//   ....[2]....
        /*00e4*/ 	.word	0x000061f0


	//   ....[3]....
        /*00e8*/ 	.word	0x00006ea0


	//----- nvinfo : EIATTR_MBARRIER_INSTR_OFFSETS
	.align		4
.L_45:
        /*00ec*/ 	.byte	0x04, 0x39
        /*00ee*/ 	.short	(.L_47 - .L_46)


	//   ....[0]....
.L_46:
        /*00f0*/ 	.word	0x000005d0
        /*00f4*/ 	.word	0x000000ff
        /*00f8*/ 	.word	0x00000000
        /*00fc*/ 	.short	0x0100
        /*00fe*/ 	.byte	0x05
	.zero		1


	//   ....[1]....
        /*0100*/ 	.word	0x000005e0
        /*0104*/ 	.word	0x000000ff
        /*0108*/ 	.word	0x00000080
        /*010c*/ 	.short	0x0100
        /*010e*/ 	.byte	0x05
	.zero		1


	//   ....[2]....
        /*0110*/ 	.word	0x000005f0
        /*0114*/ 	.word	0x000000ff
        /*0118*/ 	.word	0x00000008
        /*011c*/ 	.short	0x0100
        /*011e*/ 	.byte	0x05
	.zero		1


	//   ....[3]....
        /*0120*/ 	.word	0x00000600
        /*0124*/ 	.word	0x000000ff
        /*0128*/ 	.word	0x00000088
        /*012c*/ 	.short	0x0100
        /*012e*/ 	.byte	0x05
	.zero		1


	//   ....[4]....
        /*0130*/ 	.word	0x00000610
        /*0134*/ 	.word	0x000000ff
        /*0138*/ 	.word	0x00000010
        /*013c*/ 	.short	0x0100
        /*013e*/ 	.byte	0x05
	.zero		1


	//   ....[5]....
        /*0140*/ 	.word	0x00000620
        /*0144*/ 	.word	0x000000ff
        /*0148*/ 	.word	0x00000090
        /*014c*/ 	.short	0x0100
        /*014e*/ 	.byte	0x05
	.zero		1


	//   ....[6]....
        /*0150*/ 	.word	0x00000630
        /*0154*/ 	.word	0x000000ff
        /*0158*/ 	.word	0x00000018
        /*015c*/ 	.short	0x0100
        /*015e*/ 	.byte	0x05
	.zero		1


	//   ....[7]....
        /*0160*/ 	.word	0x00000640
        /*0164*/ 	.word	0x000000ff
        /*0168*/ 	.word	0x00000098
        /*016c*/ 	.short	0x0100
        /*016e*/ 	.byte	0x05
	.zero		1


	//   ....[8]....
        /*0170*/ 	.word	0x00000650
        /*0174*/ 	.word	0x000000ff
        /*0178*/ 	.word	0x00000020
        /*017c*/ 	.short	0x0100
        /*017e*/ 	.byte	0x05
	.zero		1


	//   ....[9]....
        /*0180*/ 	.word	0x00000660
        /*0184*/ 	.word	0x000000ff
        /*0188*/ 	.word	0x000000a0
        /*018c*/ 	.short	0x0100
        /*018e*/ 	.byte	0x05
	.zero		1


	//   ....[10]....
        /*0190*/ 	.word	0x00000670
        /*0194*/ 	.word	0x000000ff
        /*0198*/ 	.word	0x00000028
        /*019c*/ 	.short	0x0100
        /*019e*/ 	.byte	0x05
	.zero		1


	//   ....[11]....
        /*01a0*/ 	.word	0x00000680
        /*01a4*/ 	.word	0x000000ff
        /*01a8*/ 	.word	0x000000a8
        /*01ac*/ 	.short	0x0100
        /*01ae*/ 	.byte	0x05
	.zero		1


	//   ....[12]....
        /*01b0*/ 	.word	0x00000690
        /*01b4*/ 	.word	0x000000ff
        /*01b8*/ 	.word	0x00000030
        /*01bc*/ 	.short	0x0100
        /*01be*/ 	.byte	0x05
	.zero		1


	//   ....[13]....
        /*01c0*/ 	.word	0x000006a0
        /*01c4*/ 	.word	0x000000ff
        /*01c8*/ 	.word	0x000000b0
        /*01cc*/ 	.short	0x0100
        /*01ce*/ 	.byte	0x05
	.zero		1


	//   ....[14]....
        /*01d0*/ 	.word	0x000006b0
        /*01d4*/ 	.word	0x000000ff
        /*01d8*/ 	.word	0x00000038
        /*01dc*/ 	.short	0x0100
        /*01de*/ 	.byte	0x05
	.zero		1


	//   ....[15]....
        /*01e0*/ 	.word	0x000006c0
        /*01e4*/ 	.word	0x000000ff
        /*01e8*/ 	.word	0x000000b8
        /*01ec*/ 	.short	0x0100
        /*01ee*/ 	.byte	0x05
	.zero		1


	//   ....[16]....
        /*01f0*/ 	.word	0x000006d0
        /*01f4*/ 	.word	0x000000ff
        /*01f8*/ 	.word	0x00000040
        /*01fc*/ 	.short	0x0100
        /*01fe*/ 	.byte	0x05
	.zero		1


	//   ....[17]....
        /*0200*/ 	.word	0x000006e0
        /*0204*/ 	.word	0x000000ff
        /*0208*/ 	.word	0x000000c0
        /*020c*/ 	.short	0x0100
        /*020e*/ 	.byte	0x05
	.zero		1


	//   ....[18]....
        /*0210*/ 	.word	0x000006f0
        /*0214*/ 	.word	0x000000ff
        /*0218*/ 	.word	0x00000048
        /*021c*/ 	.short	0x0100
        /*021e*/ 	.byte	0x05
	.zero		1


	//   ....[19]....
        /*0220*/ 	.word	0x00000700
        /*0224*/ 	.word	0x000000ff
        /*0228*/ 	.word	0x000000c8
        /*022c*/ 	.short	0x0100
        /*022e*/ 	.byte	0x05
	.zero		1


	//   ....[20]....
        /*0230*/ 	.word	0x00000710
        /*0234*/ 	.word	0x000000ff
        /*0238*/ 	.word	0x00000050
        /*023c*/ 	.short	0x0100
        /*023e*/ 	.byte	0x05
	.zero		1


	//   ....[21]....
        /*0240*/ 	.word	0x00000720
        /*0244*/ 	.word	0x000000ff
        /*0248*/ 	.word	0x000000d0
        /*024c*/ 	.short	0x0100
        /*024e*/ 	.byte	0x05
	.zero		1


	//   ....[22]....
        /*0250*/ 	.word	0x00000730
        /*0254*/ 	.word	0x000000ff
        /*0258*/ 	.word	0x00000058
        /*025c*/ 	.short	0x0100
        /*025e*/ 	.byte	0x05
	.zero		1


	//   ....[23]....
        /*0260*/ 	.word	0x00000740
        /*0264*/ 	.word	0x000000ff
        /*0268*/ 	.word	0x000000d8
        /*026c*/ 	.short	0x0100
        /*026e*/ 	.byte	0x05
	.zero		1


	//   ....[24]....
        /*0270*/ 	.word	0x00000750
        /*0274*/ 	.word	0x000000ff
        /*0278*/ 	.word	0x00000060
        /*027c*/ 	.short	0x0100
        /*027e*/ 	.byte	0x05
	.zero		1


	//   ....[25]....
        /*0280*/ 	.word	0x00000760
        /*0284*/ 	.word	0x000000ff
        /*0288*/ 	.word	0x000000e0
        /*028c*/ 	.short	0x0100
        /*028e*/ 	.byte	0x05
	.zero		1


	//   ....[26]....
        /*0290*/ 	.word	0x00000770
        /*0294*/ 	.word	0x000000ff
        /*0298*/ 	.word	0x00000068
        /*029c*/ 	.short	0x0100
        /*029e*/ 	.byte	0x05
	.zero		1


	//   ....[27]....
        /*02a0*/ 	.word	0x00000780
        /*02a4*/ 	.word	0x000000ff
        /*02a8*/ 	.word	0x000000e8
        /*02ac*/ 	.short	0x0100
        /*02ae*/ 	.byte	0x05
	.zero		1


	//   ....[28]....
        /*02b0*/ 	.word	0x00000790
        /*02b4*/ 	.word	0x000000ff
        /*02b8*/ 	.word	0x00000070
        /*02bc*/ 	.short	0x0100
        /*02be*/ 	.byte	0x05
	.zero		1


	//   ....[29]....
        /*02c0*/ 	.word	0x000007a0
        /*02c4*/ 	.word	0x000000ff
        /*02c8*/ 	.word	0x000000f0
        /*02cc*/ 	.short	0x0100
        /*02ce*/ 	.byte	0x05
	.zero		1


	//   ....[30]....
        /*02d0*/ 	.word	0x000007b0
        /*02d4*/ 	.word	0x000000ff
        /*02d8*/ 	.word	0x00000078
        /*02dc*/ 	.short	0x0100
        /*02de*/ 	.byte	0x05
	.zero		1


	//   ....[31]....
        /*02e0*/ 	.word	0x000007c0
        /*02e4*/ 	.word	0x000000ff
        /*02e8*/ 	.word	0x000000f8
        /*02ec*/ 	.short	0x0100
        /*02ee*/ 	.byte	0x05
	.zero		1


	//   ....[32]....
        /*02f0*/ 	.word	0x00000900
        /*02f4*/ 	.word	0x000000ff
        /*02f8*/ 	.word	0x00000100
        /*02fc*/ 	.short	0x0100
        /*02fe*/ 	.byte	0x07
	.zero		1


	//   ....[33]....
        /*0300*/ 	.word	0x00000910
        /*0304*/ 	.word	0x000000ff
        /*0308*/ 	.word	0x00000118
        /*030c*/ 	.short	0x0100
        /*030e*/ 	.byte	0x07
	.zero		1


	//   ....[34]....
        /*0310*/ 	.word	0x00000920
        /*0314*/ 	.word	0x000000ff
        /*0318*/ 	.word	0x00000108
        /*031c*/ 	.short	0x0100
        /*031e*/ 	.byte	0x07
	.zero		1


	//   ....[35]....
        /*0320*/ 	.word	0x00000930
        /*0324*/ 	.word	0x000000ff
        /*0328*/ 	.word	0x00000120
        /*032c*/ 	.short	0x0100
        /*032e*/ 	.byte	0x07
	.zero		1


	//   ....[36]....
        /*0330*/ 	.word	0x00000940
        /*0334*/ 	.word	0x000000ff
        /*0338*/ 	.word	0x00000110
        /*033c*/ 	.short	0x0100
        /*033e*/ 	.byte	0x07
	.zero		1


	//   ....[37]....
        /*0340*/ 	.word	0x00000950
        /*0344*/ 	.word	0x000000ff
        /*0348*/ 	.word	0x00000128
        /*034c*/ 	.short	0x0100
        /*034e*/ 	.byte	0x07
	.zero		1


	//   ....[38]....
        /*0350*/ 	.word	0x00000a40
        /*0354*/ 	.word	0x000000ff
        /*0358*/ 	.word	0x00000130
        /*035c*/ 	.short	0x0100
        /*035e*/ 	.byte	0x05
	.zero		1


	//   ....[39]....
        /*0360*/ 	.word	0x00000a50
        /*0364*/ 	.word	0x000000ff
        /*0368*/ 	.word	0x00000138
        /*036c*/ 	.short	0x0100
        /*036e*/ 	.byte	0x05
	.zero		1


	//   ....[40]....
        /*0370*/ 	.word	0x00000b90
        /*0374*/ 	.word	0x000000ff
        /*0378*/ 	.word	0x00000140
        /*037c*/ 	.short	0x0100
        /*037e*/ 	.byte	0x05
	.zero		1


	//   ....[41]....
        /*0380*/ 	.word	0x00000ba0
        /*0384*/ 	.word	0x000000ff
        /*0388*/ 	.word	0x00000150
        /*038c*/ 	.short	0x0100
        /*038e*/ 	.byte	0x05
	.zero		1


	//   ....[42]....
        /*0390*/ 	.word	0x00000bb0
        /*0394*/ 	.word	0x000000ff
        /*0398*/ 	.word	0x00000148
        /*039c*/ 	.short	0x0100
        /*039e*/ 	.byte	0x05
	.zero		1


	//   ....[43]....
        /*03a0*/ 	.word	0x00000bc0
        /*03a4*/ 	.word	0x000000ff
        /*03a8*/ 	.word	0x00000158
        /*03ac*/ 	.short	0x0100
        /*03ae*/ 	.byte	0x05
	.zero		1


	//   ....[44]....
        /*03b0*/ 	.word	0x00000cf0
        /*03b4*/ 	.word	0x000000ff
        /*03b8*/ 	.word	0x00000160
        /*03bc*/ 	.short	0x0100
        /*03be*/ 	.byte	0x07
	.zero		1


	//   ....[45]....
        /*03c0*/ 	.word	0x00000d00
        /*03c4*/ 	.word	0x000000ff
        /*03c8*/ 	.word	0x00000180
        /*03cc*/ 	.short	0x0100
        /*03ce*/ 	.byte	0x07
	.zero		1


	//   ....[46]....
        /*03d0*/ 	.word	0x00000d10
        /*03d4*/ 	.word	0x000000ff
        /*03d8*/ 	.word	0x00000168
        /*03dc*/ 	.short	0x0100
        /*03de*/ 	.byte	0x07
	.zero		1


	//   ....[47]....
        /*03e0*/ 	.word	0x00000d20
        /*03e4*/ 	.word	0x000000ff
        /*03e8*/ 	.word	0x00000188
        /*03ec*/ 	.short	0x0100
        /*03ee*/ 	.byte	0x07
	.zero		1


	//   ....[48]....
        /*03f0*/ 	.word	0x00000d30
        /*03f4*/ 	.word	0x000000ff
        /*03f8*/ 	.word	0x00000170
        /*03fc*/ 	.short	0x0100
        /*03fe*/ 	.byte	0x07
	.zero		1


	//   ....[49]....
        /*0400*/ 	.word	0x00000d40
        /*0404*/ 	.word	0x000000ff
        /*0408*/ 	.word	0x00000190
        /*040c*/ 	.short	0x0100
        /*040e*/ 	.byte	0x07
	.zero		1


	//   ....[50]....
        /*0410*/ 	.word	0x00000d50
        /*0414*/ 	.word	0x000000ff
        /*0418*/ 	.word	0x00000178
        /*041c*/ 	.short	0x0100
        /*041e*/ 	.byte	0x07
	.zero		1


	//   ....[51]....
        /*0420*/ 	.word	0x00000d60
        /*0424*/ 	.word	0x000000ff
        /*0428*/ 	.word	0x00000198
        /*042c*/ 	.short	0x0100
        /*042e*/ 	.byte	0x07
	.zero		1


	//   ....[52]....
        /*0430*/ 	.word	0x00000e50
        /*0434*/ 	.word	0x000000ff
        /*0438*/ 	.word	0x000001a0
        /*043c*/ 	.short	0x0100
        /*043e*/ 	.byte	0x05
	.zero		1


	//   ....[53]....
        /*0440*/ 	.word	0x00000e60
        /*0444*/ 	.word	0x000000ff
        /*0448*/ 	.word	0x000001b0
        /*044c*/ 	.short	0x0100
        /*044e*/ 	.byte	0x05
	.zero		1


	//   ....[54]....
        /*0450*/ 	.word	0x00000e70
        /*0454*/ 	.word	0x000000ff
        /*0458*/ 	.word	0x000001a8
        /*045c*/ 	.short	0x0100
        /*045e*/ 	.byte	0x05
	.zero		1


	//   ....[55]....
        /*0460*/ 	.word	0x00000e80
        /*0464*/ 	.word	0x000000ff
        /*0468*/ 	.word	0x000001b8
        /*046c*/ 	.short	0x0100
        /*046e*/ 	.byte	0x05
	.zero		1


	//   ....[56]....
        /*0470*/ 	.word	0x00001750
        /*0474*/ 	.word	0x00000002
        /*0478*/ 	.word	0x000001b0
        /*047c*/ 	.short	0x010a
        /*047e*/ 	.byte	0xff
	.zero		1


	//   ....[57]....
        /*0480*/ 	.word	0x00001780
        /*0484*/ 	.word	0x00000002
        /*0488*/ 	.word	0x000001a0
        /*048c*/ 	.short	0x0101
        /*048e*/ 	.byte	0xff
	.zero		1


	//   ....[58]....
        /*0490*/ 	.word	0x00001850
        /*0494*/ 	.word	0x000000ff
        /*0498*/ 	.word	0x00000080
        /*049c*/ 	.short	0x010a
        /*049e*/ 	.byte	0x08
	.zero		1


	//   ....[59]....
        /*04a0*/ 	.word	0x000018f0
        /*04a4*/ 	.word	0x000000ff
        /*04a8*/ 	.word	0x00000080
        /*04ac*/ 	.short	0x010a
        /*04ae*/ 	.byte	0x21
	.zero		1


	//   ....[60]....
        /*04b0*/ 	.word	0x00001a40
        /*04b4*/ 	.word	0x000000ff
        /*04b8*/ 	.word	0x00000080
        /*04bc*/ 	.short	0x010a
        /*04be*/ 	.byte	0x08
	.zero		1


	//   ....[61]....
        /*04c0*/ 	.word	0x00001b50
        /*04c4*/ 	.word	0x000000ff
        /*04c8*/ 	.word	0x00000138
        /*04cc*/ 	.short	0x0101
        /*04ce*/ 	.byte	0x04
	.zero		1


	//   ....[62]....
        /*04d0*/ 	.word	0x00001b70
        /*04d4*/ 	.word	0x000000ff
        /*04d8*/ 	.word	0x00000080
        /*04dc*/ 	.short	0x010a
        /*04de*/ 	.byte	0x08
	.zero		1


	//   ....[63]....
        /*04e0*/ 	.word	0x00001bf0
        /*04e4*/ 	.word	0x000000ff
        /*04e8*/ 	.word	0x00000080
        /*04ec*/ 	.short	0x010a
        /*04ee*/ 	.byte	0x11
	.zero		1


	//   ....[64]....
        /*04f0*/ 	.word	0x00001d40
        /*04f4*/ 	.word	0x000000ff
        /*04f8*/ 	.word	0x00000080
        /*04fc*/ 	.short	0x010a
        /*04fe*/ 	.byte	0x08
	.zero		1


	//   ....[65]....
        /*0500*/ 	.word	0x00001e80
        /*0504*/ 	.word	0x00000002
        /*0508*/ 	.word	0x00000140
        /*050c*/ 	.short	0x010a
        /*050e*/ 	.byte	0xff
	.zero		1


	//   ....[66]....
        /*0510*/ 	.word	0x00001f40
        /*0514*/ 	.word	0x00000002
        /*0518*/ 	.word	0x00000000
        /*051c*/ 	.short	0x0101
        /*051e*/ 	.byte	0xff
	.zero		1


	//   ....[67]....
        /*0520*/ 	.word	0x000024a0
        /*0524*/ 	.word	0x000000ff
        /*0528*/ 	.word	0x00000000
        /*052c*/ 	.short	0x010a
        /*052e*/ 	.byte	0x05
	.zero		1


	//   ....[68]....
        /*0530*/ 	.word	0x00002530
        /*0534*/ 	.word	0x000000ff
        /*0538*/ 	.word	0x00000000
        /*053c*/ 	.short	0x010a
        /*053e*/ 	.byte	0x05
	.zero		1


	//   ....[69]....
        /*0540*/ 	.word	0x000025c0
        /*0544*/ 	.word	0x000000ff
        /*0548*/ 	.word	0x00000000
        /*054c*/ 	.short	0x010a
        /*054e*/ 	.byte	0x05
	.zero		1


	//   ....[70]....
        /*0550*/ 	.word	0x00002650
        /*0554*/ 	.word	0x000000ff
        /*0558*/ 	.word	0x00000000
        /*055c*/ 	.short	0x010a
        /*055e*/ 	.byte	0x05
	.zero		1


	//   ....[71]....
        /*0560*/ 	.word	0x000026e0
        /*0564*/ 	.word	0x000000ff
        /*0568*/ 	.word	0x00000000
        /*056c*/ 	.short	0x010a
        /*056e*/ 	.byte	0x05
	.zero		1


	//   ....[72]....
        /*0570*/ 	.word	0x00002770
        /*0574*/ 	.word	0x000000ff
        /*0578*/ 	.word	0x00000000
        /*057c*/ 	.short	0x010a
        /*057e*/ 	.byte	0x05
	.zero		1


	//   ....[73]....
        /*0580*/ 	.word	0x00002800
        /*0584*/ 	.word	0x000000ff
        /*0588*/ 	.word	0x00000000
        /*058c*/ 	.short	0x010a
        /*058e*/ 	.byte	0x05
	.zero		1


	//   ....[74]....
        /*0590*/ 	.word	0x00002890
        /*0594*/ 	.word	0x000000ff
        /*0598*/ 	.word	0x00000000
        /*059c*/ 	.short	0x010a
        /*059e*/ 	.byte	0x05
	.zero		1


	//   ....[75]....
        /*05a0*/ 	.word	0x00002920
        /*05a4*/ 	.word	0x000000ff
        /*05a8*/ 	.word	0x00000000
        /*05ac*/ 	.short	0x010a
        /*05ae*/ 	.byte	0x05
	.zero		1


	//   ....[76]....
        /*05b0*/ 	.word	0x000029b0
        /*05b4*/ 	.word	0x000000ff
        /*05b8*/ 	.word	0x00000000
        /*05bc*/ 	.short	0x010a
        /*05be*/ 	.byte	0x05
	.zero		1


	//   ....[77]....
        /*05c0*/ 	.word	0x00002a40
        /*05c4*/ 	.word	0x000000ff
        /*05c8*/ 	.word	0x00000000
        /*05cc*/ 	.short	0x010a
        /*05ce*/ 	.byte	0x05
	.zero		1


	//   ....[78]....
        /*05d0*/ 	.word	0x00002ad0
        /*05d4*/ 	.word	0x000000ff
        /*05d8*/ 	.word	0x00000000
        /*05dc*/ 	.short	0x010a
        /*05de*/ 	.byte	0x05
	.zero		1


	//   ....[79]....
        /*05e0*/ 	.word	0x00002b60
        /*05e4*/ 	.word	0x000000ff
        /*05e8*/ 	.word	0x00000000
        /*05ec*/ 	.short	0x010a
        /*05ee*/ 	.byte	0x05
	.zero		1


	//   ....[80]....
        /*05f0*/ 	.word	0x00002bf0
        /*05f4*/ 	.word	0x000000ff
        /*05f8*/ 	.word	0x00000000
        /*05fc*/ 	.short	0x010a
        /*05fe*/ 	.byte	0x05
	.zero		1


	//   ....[81]....
        /*0600*/ 	.word	0x00002c80
        /*0604*/ 	.word	0x000000ff
        /*0608*/ 	.word	0x00000000
        /*060c*/ 	.short	0x010a
        /*060e*/ 	.byte	0x05
	.zero		1


	//   ....[82]....
        /*0610*/ 	.word	0x00002d20
        /*0614*/ 	.word	0x00000000
        /*0618*/ 	.word	0x00000000
        /*061c*/ 	.short	0x010a
        /*061e*/ 	.byte	0xff
	.zero		1


	//   ....[83]....
        /*0620*/ 	.word	0x00002e40
        /*0624*/ 	.word	0x00000000
        /*0628*/ 	.word	0x000001a0
        /*062c*/ 	.short	0x010a
        /*062e*/ 	.byte	0xff
	.zero		1


	//   ....[84]....
        /*0630*/ 	.word	0x00002eb0
        /*0634*/ 	.word	0x00000000
        /*0638*/ 	.word	0x00000000
        /*063c*/ 	.short	0x0101
        /*063e*/ 	.byte	0xff
	.zero		1


	//   ....[85]....
        /*0640*/ 	.word	0x00002ed0
        /*0644*/ 	.word	0x000000ff
        /*0648*/ 	.word	0x00000150
        /*064c*/ 	.short	0x010a
        /*064e*/ 	.byte	0x05
	.zero		1


	//   ....[86]....
        /*0650*/ 	.word	0x00002ff0
        /*0654*/ 	.word	0x00000000
        /*0658*/ 	.word	0x00000140
        /*065c*/ 	.short	0x010a
        /*065e*/ 	.byte	0xff
	.zero		1


	//   ....[87]....
        /*0660*/ 	.word	0x000030f0
        /*0664*/ 	.word	0x00000000
        /*0668*/ 	.word	0x00000000
        /*066c*/ 	.short	0x0101
        /*066e*/ 	.byte	0xff
	.zero		1


	//   ....[88]....
        /*0670*/ 	.word	0x00003180
        /*0674*/ 	.word	0x000000ff
        /*0678*/ 	.word	0x00000150
        /*067c*/ 	.short	0x0106
        /*067e*/ 	.byte	0x05
	.zero		1


	//   ....[89]....
        /*0680*/ 	.word	0x000031a0
        /*0684*/ 	.word	0x000000ff
        /*0688*/ 	.word	0x00000150
        /*068c*/ 	.short	0x010a
        /*068e*/ 	.byte	0x05
	.zero		1


	//   ....[90]....
        /*0690*/ 	.word	0x00003230
        /*0694*/ 	.word	0x000000ff
        /*0698*/ 	.word	0x00000150
        /*069c*/ 	.short	0x0106
        /*069e*/ 	.byte	0x04
	.zero		1


	//   ....[91]....
        /*06a0*/ 	.word	0x00003270
        /*06a4*/ 	.word	0x00000000
        /*06a8*/ 	.word	0x00000150
        /*06ac*/ 	.short	0x010a
        /*06ae*/ 	.byte	0xff
	.zero		1


	//   ....[92]....
        /*06b0*/ 	.word	0x00003760
        /*06b4*/ 	.word	0x00000000
        /*06b8*/ 	.word	0x00000140
        /*06bc*/ 	.short	0x010a
        /*06be*/ 	.byte	0xff
	.zero		1


	//   ....[93]....
        /*06c0*/ 	.word	0x00003870
        /*06c4*/ 	.word	0x00000003
        /*06c8*/ 	.word	0x00000000
        /*06cc*/ 	.short	0x0101
        /*06ce*/ 	.byte	0xff
	.zero		1


	//   ....[94]....
        /*06d0*/ 	.word	0x00003880
        /*06d4*/ 	.word	0x000000ff
        /*06d8*/ 	.word	0x00000000
        /*06dc*/ 	.short	0x010a
        /*06de*/ 	.byte	0x04
	.zero		1


	//   ....[95]....
        /*06e0*/ 	.word	0x000038a0
        /*06e4*/ 	.word	0x000000ff
        /*06e8*/ 	.word	0x00000180
        /*06ec*/ 	.short	0x010a
        /*06ee*/ 	.byte	0x08
	.zero		1


	//   ....[96]....
        /*06f0*/ 	.word	0x00003970
        /*06f4*/ 	.word	0x000000ff
        /*06f8*/ 	.word	0x00000000
        /*06fc*/ 	.short	0x010a
        /*06fe*/ 	.byte	0x07
	.zero		1


	//   ....[97]....
        /*0700*/ 	.word	0x00003ab0
        /*0704*/ 	.word	0x000000ff
        /*0708*/ 	.word	0x00000000
        /*070c*/ 	.short	0x010a
        /*070e*/ 	.byte	0x04
	.zero		1


	//   ....[98]....
        /*0710*/ 	.word	0x00003ca0
        /*0714*/ 	.word	0x000000ff
        /*0718*/ 	.word	0x00000000
        /*071c*/ 	.short	0x010a
        /*071e*/ 	.byte	0x05
	.zero		1


	//   ....[99]....
        /*0720*/ 	.word	0x00003d30
        /*0724*/ 	.word	0x000000ff
        /*0728*/ 	.word	0x00000000
        /*072c*/ 	.short	0x010a
        /*072e*/ 	.byte	0x05
	.zero		1


	//   ....[100]....
        /*0730*/ 	.word	0x00003dc0
        /*0734*/ 	.word	0x000000ff
        /*0738*/ 	.word	0x00000000
        /*073c*/ 	.short	0x010a
        /*073e*/ 	.byte	0x05
	.zero		1


	//   ....[101]....
        /*0740*/ 	.word	0x00003e50
        /*0744*/ 	.word	0x000000ff
        /*0748*/ 	.word	0x00000000
        /*074c*/ 	.short	0x010a
        /*074e*/ 	.byte	0x07
	.zero		1


	//   ....[102]....
        /*0750*/ 	.word	0x00004290
        /*0754*/ 	.word	0x00000000
        /*0758*/ 	.word	0x00000140
        /*075c*/ 	.short	0x010a
        /*075e*/ 	.byte	0xff
	.zero		1


	//   ....[103]....
        /*0760*/ 	.word	0x00004350
        /*0764*/ 	.word	0x00000000
        /*0768*/ 	.word	0x00000000
        /*076c*/ 	.short	0x0101
        /*076e*/ 	.byte	0xff
	.zero		1


	//   ....[104]....
        /*0770*/ 	.word	0x00004670
        /*0774*/ 	.word	0x000000ff
        /*0778*/ 	.word	0x00000138
        /*077c*/ 	.short	0x010a
        /*077e*/ 	.byte	0x07
	.zero		1


	//   ....[105]....
        /*0780*/ 	.word	0x00004890
        /*0784*/ 	.word	0x000000ff
        /*0788*/ 	.word	0x00000118
        /*078c*/ 	.short	0x010a
        /*078e*/ 	.byte	0x0f
	.zero		1


	//   ....[106]....
        /*0790*/ 	.word	0x00004a90
        /*0794*/ 	.word	0x000000ff
        /*0798*/ 	.word	0x00000100
        /*079c*/ 	.short	0x010b
        /*079e*/ 	.byte	0x0f
	.zero		1


	//   ....[107]....
        /*07a0*/ 	.word	0x00004ae0
        /*07a4*/ 	.word	0x000000ff
        /*07a8*/ 	.word	0x00000000
        /*07ac*/ 	.short	0x0101
        /*07ae*/ 	.byte	0x10
	.zero		1


	//   ....[108]....
        /*07b0*/ 	.word	0x00004b20
        /*07b4*/ 	.word	0x000000ff
        /*07b8*/ 	.word	0x00000118
        /*07bc*/ 	.short	0x010a
        /*07be*/ 	.byte	0x0d
	.zero		1


	//   ....[109]....
        /*07c0*/ 	.word	0x00004d60
        /*07c4*/ 	.word	0x000000ff
        /*07c8*/ 	.word	0x00000100
        /*07cc*/ 	.short	0x010b
        /*07ce*/ 	.byte	0x0d
	.zero		1


	//   ....[110]....
        /*07d0*/ 	.word	0x00004dd0
        /*07d4*/ 	.word	0x000000ff
        /*07d8*/ 	.word	0x00000000
        /*07dc*/ 	.short	0x0101
        /*07de*/ 	.byte	0x0f
	.zero		1


	//   ....[111]....
        /*07e0*/ 	.word	0x00004e20
        /*07e4*/ 	.word	0x000000ff
        /*07e8*/ 	.word	0x00000000
        /*07ec*/ 	.short	0x010a
        /*07ee*/ 	.byte	0x04
	.zero		1


	//   ....[112]....
        /*07f0*/ 	.word	0x00004eb0
        /*07f4*/ 	.word	0x000000ff
        /*07f8*/ 	.word	0x00000000
        /*07fc*/ 	.short	0x010a
        /*07fe*/ 	.byte	0x04
	.zero		1


	//   ....[113]....
        /*0800*/ 	.word	0x00004f50
        /*0804*/ 	.word	0x00000000
        /*0808*/ 	.word	0x00000000
        /*080c*/ 	.short	0x010a
        /*080e*/ 	.byte	0xff
	.zero		1


	//   ....[114]....
        /*0810*/ 	.word	0x00005290
        /*0814*/ 	.word	0x00000000
        /*0818*/ 	.word	0x00000140
        /*081c*/ 	.short	0x010a
        /*081e*/ 	.byte	0xff
	.zero		1


	//   ....[115]....
        /*0820*/ 	.word	0x000053a0
        /*0824*/ 	.word	0x00000000
        /*0828*/ 	.word	0x00000000
        /*082c*/ 	.short	0x0101
        /*082e*/ 	.byte	0xff
	.zero		1


	//   ....[116]....
        /*0830*/ 	.word	0x00005e40
        /*0834*/ 	.word	0x00000000
        /*0838*/ 	.word	0x00000100
        /*083c*/ 	.short	0x010a
        /*083e*/ 	.byte	0xff
	.zero		1


	//   ....[117]....
        /*0840*/ 	.word	0x00005eb0
        /*0844*/ 	.word	0x00000049
        /*0848*/ 	.word	0x00000160
        /*084c*/ 	.short	0x010a
        /*084e*/ 	.byte	0xff
	.zero		1


	//   ....[118]....
        /*0850*/ 	.word	0x00005fa0
        /*0854*/ 	.word	0x00000000
        /*0858*/ 	.word	0x00000100
        /*085c*/ 	.short	0x010a
        /*085e*/ 	.byte	0xff
	.zero		1


	//   ....[119]....
        /*0860*/ 	.word	0x000060d0
        /*0864*/ 	.word	0x00000049
        /*0868*/ 	.word	0x00000160
        /*086c*/ 	.short	0x010a
        /*086e*/ 	.byte	0xff
	.zero		1


	//   ....[120]....
        /*0870*/ 	.word	0x00006be0
        /*0874*/ 	.word	0x00000000
        /*0878*/ 	.word	0x00000000
        /*087c*/ 	.short	0x0101
        /*087e*/ 	.byte	0xff
	.zero		1


	//   ....[121]....
        /*0880*/ 	.word	0x00006bf0
        /*0884*/ 	.word	0x00000002
        /*0888*/ 	.word	0x00000100
        /*088c*/ 	.short	0x010a
        /*088e*/ 	.byte	0xff
	.zero		1


	//   ....[122]....
        /*0890*/ 	.word	0x00006cc0
        /*0894*/ 	.word	0x00000002
        /*0898*/ 	.word	0x00000100
        /*089c*/ 	.short	0x010a
        /*089e*/ 	.byte	0xff
	.zero		1


	//   ....[123]....
        /*08a0*/ 	.word	0x00007030
        /*08a4*/ 	.word	0x000000ff
        /*08a8*/ 	.word	0x00000000
        /*08ac*/ 	.short	0x0101
        /*08ae*/ 	.byte	0x05
	.zero		1


	//   ....[124]....
        /*08b0*/ 	.word	0x00007960
        /*08b4*/ 	.word	0x00000000
        /*08b8*/ 	.word	0x00000000
        /*08bc*/ 	.short	0x0101
        /*08be*/ 	.byte	0xff
	.zero		1


	//   ....[125]....
        /*08c0*/ 	.word	0x00007bd0
        /*08c4*/ 	.word	0x000000ff
        /*08c8*/ 	.word	0x00000000
        /*08cc*/ 	.short	0x0101
        /*08ce*/ 	.byte	0x04
	.zero		1


	//   ....[126]....
        /*08d0*/ 	.word	0x00007bf0
        /*08d4*/ 	.word	0x00000002
        /*08d8*/ 	.word	0x000001b0
        /*08dc*/ 	.short	0x010a
        /*08de*/ 	.byte	0xff
	.zero		1


	//   ....[127]....
        /*08e0*/ 	.word	0x00007c50
        /*08e4*/ 	.word	0x00000002
        /*08e8*/ 	.word	0x00000080
        /*08ec*/ 	.short	0x010a
        /*08ee*/ 	.byte	0xff
	.zero		1


	//   ....[128]....
        /*08f0*/ 	.word	0x00007cb0
        /*08f4*/ 	.word	0x00000002
        /*08f8*/ 	.word	0x00000080
        /*08fc*/ 	.short	0x010a
        /*08fe*/ 	.byte	0xff
	.zero		1


	//   ....[129]....
        /*0900*/ 	.word	0x00007d00
        /*0904*/ 	.word	0x00000002
        /*0908*/ 	.word	0x00000140
        /*090c*/ 	.short	0x010a
        /*090e*/ 	.byte	0xff
	.zero		1


	//   ....[130]....
        /*0910*/ 	.word	0x00007d60
        /*0914*/ 	.word	0x00000000
        /*0918*/ 	.word	0x00000000
        /*091c*/ 	.short	0x010a
        /*091e*/ 	.byte	0xff
	.zero		1


	//   ....[131]....
        /*0920*/ 	.word	0x00007dc0
        /*0924*/ 	.word	0x00000000
        /*0928*/ 	.word	0x00000000
        /*092c*/ 	.short	0x010a
        /*092e*/ 	.byte	0xff
	.zero		1


	//   ....[132]....
        /*0930*/ 	.word	0x00007e20
        /*0934*/ 	.word	0x00000000
        /*0938*/ 	.word	0x00000000
        /*093c*/ 	.short	0x010a
        /*093e*/ 	.byte	0xff
	.zero		1


	//   ....[133]....
        /*0940*/ 	.word	0x00007e80
        /*0944*/ 	.word	0x00000000
        /*0948*/ 	.word	0x00000000
        /*094c*/ 	.short	0x010a
        /*094e*/ 	.byte	0xff
	.zero		1


	//   ....[134]....
        /*0950*/ 	.word	0x00007ee0
        /*0954*/ 	.word	0x00000000
        /*0958*/ 	.word	0x00000000
        /*095c*/ 	.short	0x010a
        /*095e*/ 	.byte	0xff
	.zero		1


	//   ....[135]....
        /*0960*/ 	.word	0x00007f40
        /*0964*/ 	.word	0x00000000
        /*0968*/ 	.word	0x00000000
        /*096c*/ 	.short	0x010a
        /*096e*/ 	.byte	0xff
	.zero		1


	//   ....[136]....
        /*0970*/ 	.word	0x00007fa0
        /*0974*/ 	.word	0x00000000
        /*0978*/ 	.word	0x00000000
        /*097c*/ 	.short	0x010a
        /*097e*/ 	.byte	0xff
	.zero		1


	//   ....[137]....
        /*0980*/ 	.word	0x00008000
        /*0984*/ 	.word	0x00000000
        /*0988*/ 	.word	0x00000000
        /*098c*/ 	.short	0x010a
        /*098e*/ 	.byte	0xff
	.zero		1


	//   ....[138]....
        /*0990*/ 	.word	0x00008060
        /*0994*/ 	.word	0x00000000
        /*0998*/ 	.word	0x00000000
        /*099c*/ 	.short	0x010a
        /*099e*/ 	.byte	0xff
	.zero		1


	//   ....[139]....
        /*09a0*/ 	.word	0x000080c0
        /*09a4*/ 	.word	0x00000000
        /*09a8*/ 	.word	0x00000000
        /*09ac*/ 	.short	0x010a
        /*09ae*/ 	.byte	0xff
	.zero		1


	//   ....[140]....
        /*09b0*/ 	.word	0x00008120
        /*09b4*/ 	.word	0x00000000
        /*09b8*/ 	.word	0x00000000
        /*09bc*/ 	.short	0x010a
        /*09be*/ 	.byte	0xff
	.zero		1


	//   ....[141]....
        /*09c0*/ 	.word	0x00008180
        /*09c4*/ 	.word	0x00000000
        /*09c8*/ 	.word	0x00000000
        /*09cc*/ 	.short	0x010a
        /*09ce*/ 	.byte	0xff
	.zero		1


	//   ....[142]....
        /*09d0*/ 	.word	0x000081e0
        /*09d4*/ 	.word	0x00000000
        /*09d8*/ 	.word	0x00000000
        /*09dc*/ 	.short	0x010a
        /*09de*/ 	.byte	0xff
	.zero		1


	//   ....[143]....
        /*09e0*/ 	.word	0x00008240
        /*09e4*/ 	.word	0x00000000
        /*09e8*/ 	.word	0x00000000
        /*09ec*/ 	.short	0x010a
        /*09ee*/ 	.byte	0xff
	.zero		1


	//   ....[144]....
        /*09f0*/ 	.word	0x000082a0
        /*09f4*/ 	.word	0x00000000
        /*09f8*/ 	.word	0x00000000
        /*09fc*/ 	.short	0x010a
        /*09fe*/ 	.byte	0xff
	.zero		1


	//   ....[145]....
        /*0a00*/ 	.word	0x000082f0
        /*0a04*/ 	.word	0x00000000
        /*0a08*/ 	.word	0x000001a0
        /*0a0c*/ 	.short	0x010a
        /*0a0e*/ 	.byte	0xff
	.zero		1


	//   ....[146]....
        /*0a10*/ 	.word	0x00008350
        /*0a14*/ 	.word	0x00000000
        /*0a18*/ 	.word	0x00000150
        /*0a1c*/ 	.short	0x010a
        /*0a1e*/ 	.byte	0xff
	.zero		1


	//   ....[147]....
        /*0a20*/ 	.word	0x000083a0
        /*0a24*/ 	.word	0x00000000
        /*0a28*/ 	.word	0x00000140
        /*0a2c*/ 	.short	0x010a
        /*0a2e*/ 	.byte	0xff
	.zero		1


	//   ....[148]....
        /*0a30*/ 	.word	0x00008400
        /*0a34*/ 	.word	0x00000000
        /*0a38*/ 	.word	0x00000150
        /*0a3c*/ 	.short	0x010a
        /*0a3e*/ 	.byte	0xff
	.zero		1


	//   ....[149]....
        /*0a40*/ 	.word	0x00008450
        /*0a44*/ 	.word	0x00000000
        /*0a48*/ 	.word	0x00000140
        /*0a4c*/ 	.short	0x010a
        /*0a4e*/ 	.byte	0xff
	.zero		1


	//   ....[150]....
        /*0a50*/ 	.word	0x000084b0
        /*0a54*/ 	.word	0x00000002
        /*0a58*/ 	.word	0x00000180
        /*0a5c*/ 	.short	0x010a
        /*0a5e*/ 	.byte	0xff
	.zero		1


	//   ....[151]....
        /*0a60*/ 	.word	0x00008510
        /*0a64*/ 	.word	0x00000000
        /*0a68*/ 	.word	0x00000000
        /*0a6c*/ 	.short	0x010a
        /*0a6e*/ 	.byte	0xff
	.zero		1


	//   ....[152]....
        /*0a70*/ 	.word	0x00008570
        /*0a74*/ 	.word	0x00000000
        /*0a78*/ 	.word	0x00000000
        /*0a7c*/ 	.short	0x010a
        /*0a7e*/ 	.byte	0xff
	.zero		1


	//   ....[153]....
        /*0a80*/ 	.word	0x000085d0
        /*0a84*/ 	.word	0x00000000
        /*0a88*/ 	.word	0x00000000
        /*0a8c*/ 	.short	0x010a
        /*0a8e*/ 	.byte	0xff
	.zero		1


	//   ....[154]....
        /*0a90*/ 	.word	0x00008630
        /*0a94*/ 	.word	0x00000000
        /*0a98*/ 	.word	0x00000000
        /*0a9c*/ 	.short	0x010a
        /*0a9e*/ 	.byte	0xff
	.zero		1


	//   ....[155]....
        /*0aa0*/ 	.word	0x00008690
        /*0aa4*/ 	.word	0x00000000
        /*0aa8*/ 	.word	0x00000000
        /*0aac*/ 	.short	0x010a
        /*0aae*/ 	.byte	0xff
	.zero		1


	//   ....[156]....
        /*0ab0*/ 	.word	0x000086e0
        /*0ab4*/ 	.word	0x00000000
        /*0ab8*/ 	.word	0x00000140
        /*0abc*/ 	.short	0x010a
        /*0abe*/ 	.byte	0xff
	.zero		1


	//   ....[157]....
        /*0ac0*/ 	.word	0x00008740
        /*0ac4*/ 	.word	0x00000000
        /*0ac8*/ 	.word	0x00000138
        /*0acc*/ 	.short	0x010a
        /*0ace*/ 	.byte	0xff
	.zero		1


	//   ....[158]....
        /*0ad0*/ 	.word	0x000087a0
        /*0ad4*/ 	.word	0x00000000
        /*0ad8*/ 	.word	0x00000118
        /*0adc*/ 	.short	0x010a
        /*0ade*/ 	.byte	0xff
	.zero		1


	//   ....[159]....
        /*0ae0*/ 	.word	0x00008800
        /*0ae4*/ 	.word	0x00000000
        /*0ae8*/ 	.word	0x00000118
        /*0aec*/ 	.short	0x010a
        /*0aee*/ 	.byte	0xff
	.zero		1


	//   ....[160]....
        /*0af0*/ 	.word	0x00008860
        /*0af4*/ 	.word	0x00000000
        /*0af8*/ 	.word	0x00000000
        /*0afc*/ 	.short	0x010a
        /*0afe*/ 	.byte	0xff
	.zero		1


	//   ....[161]....
        /*0b00*/ 	.word	0x000088c0
        /*0b04*/ 	.word	0x00000000
        /*0b08*/ 	.word	0x00000000
        /*0b0c*/ 	.short	0x010a
        /*0b0e*/ 	.byte	0xff
	.zero		1


	//   ....[162]....
        /*0b10*/ 	.word	0x00008910
        /*0b14*/ 	.word	0x00000000
        /*0b18*/ 	.word	0x00000140
        /*0b1c*/ 	.short	0x010a
        /*0b1e*/ 	.byte	0xff
	.zero		1


	//   ....[163]....
        /*0b20*/ 	.word	0x00008960
        /*0b24*/ 	.word	0x00000000
        /*0b28*/ 	.word	0x00000100
        /*0b2c*/ 	.short	0x010a
        /*0b2e*/ 	.byte	0xff
	.zero		1


	//   ....[164]....
        /*0b30*/ 	.word	0x000089b0
        /*0b34*/ 	.word	0x00000049
        /*0b38*/ 	.word	0x00000160
        /*0b3c*/ 	.short	0x010a
        /*0b3e*/ 	.byte	0xff
	.zero		1


	//   ....[165]....
        /*0b40*/ 	.word	0x00008a00
        /*0b44*/ 	.word	0x00000002
        /*0b48*/ 	.word	0x00000100
        /*0b4c*/ 	.short	0x010a
        /*0b4e*/ 	.byte	0xff
	.zero		1


	//----- nvinfo : EIATTR_NUM_MBARRIERS
	.align		4
.L_47:
        /*0b50*/ 	.byte	0x03, 0x38
        /*0b52*/ 	.short	0x0038


	//----- nvinfo : EIATTR_EXIT_INSTR_OFFSETS
	.align		4
        /*0b54*/ 	.byte	0x04, 0x1c
        /*0b56*/ 	.short	(.L_49 - .L_48)


	//   ....[0]....
.L_48:
        /*0b58*/ 	.word	0x00002d50


	//   ....[1]....
        /*0b5c*/ 	.word	0x00003240


	//   ....[2]....
        /*0b60*/ 	.word	0x000032a0


	//   ....[3]....
        /*0b64*/ 	.word	0x000040b0


	//   ....[4]....
        /*0b68*/ 	.word	0x00004f80


	//   ....[5]....
        /*0b6c*/ 	.word	0x00004fc0


	//   ....[6]....
        /*0b70*/ 	.word	0x00007ac0


	//   ....[7]....
        /*0b74*/ 	.word	0x00007b40


	//   ....[8]....
        /*0b78*/ 	.word	0x00007b70


	//   ....[9]....
        /*0b7c*/ 	.word	0x00007be0


	//----- nvinfo : EIATTR_MAX_THREADS
	.align		4
.L_49:
        /*0b80*/ 	.byte	0x04, 0x05
        /*0b82*/ 	.short	(.L_51 - .L_50)
.L_50:
        /*0b84*/ 	.word	0x00000100
        /*0b88*/ 	.word	0x00000001
        /*0b8c*/ 	.word	0x00000001


	//----- nvinfo : EIATTR_CRS_STACK_SIZE
	.align		4
.L_51:
        /*0b90*/ 	.byte	0x04, 0x1e
        /*0b92*/ 	.short	(.L_53 - .L_52)
.L_52:
        /*0b94*/ 	.word	0x00000000


	//----- nvinfo : EIATTR_CBANK_PARAM_SIZE
	.align		4
.L_53:
        /*0b98*/ 	.byte	0x03, 0x19
        /*0b9a*/ 	.short	0x0800


	//----- nvinfo : EIATTR_PARAM_CBANK
	.align		4
        /*0b9c*/ 	.byte	0x04, 0x0a
        /*0b9e*/ 	.short	(.L_55 - .L_54)
	.align		4
.L_54:
        /*0ba0*/ 	.word	index@(.nv.constant0._ZN7cutlass13device_kernelINS_4gemm6kernel13GemmUniversalIN4cute5tupleIJiiiiEEENS1_10collective13CollectiveMmaINS1_35MainloopSm100TmaUmmaWarpSpecializedILi16ELi2ELi4ENS5_IJNS4_1CILi1EEESB_SB_EEEEENS5_IJNSA_ILi128EEENSA_ILi64EEENSA_ILi32EEEEEENS_10bfloat16_tENS5_IJlSB_lEEESI_NS5_IJSB_llEEENS4_8TiledMMAINS4_8MMA_AtomIJNS4_20SM100_MMA_F16BF16_SSISI_SI_fLi128ELi64ELNS4_4UMMA5MajorE0ELSP_1ELNSO_7ScaleInE0ELSQ_0EEEEEENS4_6LayoutISC_NS5_IJNSA_ILi0EEESU_SU_EEEEENS5_IJNS4_10UnderscoreESX_SX_EEEEENS4_13SM90_TMA_LOADENS4_14ComposedLayoutINS4_7SwizzleILi2ELi4ELi3EEENS4_18smem_ptr_flag_bitsILi16EEENST_INS5_IJNSA_ILi8EEESG_EEENS5_IJSG_SB_EEEEEEEvNS4_8identityES10_NS11_INS12_ILi3ELi4ELi3EEES15_NST_INS5_IJSF_S16_EEENS5_IJSB_SF_EEEEEEEvS1B_EENS_8epilogue10collective18CollectiveEpilogueINS1I_23Sm100TmaWarpSpecializedILi3ELi2ELi32ELb1ELb0EEEJSH_NS5_IJNST_ISE_SB_EENST_ISG_SB_EEEEESI_SJ_SI_SJ_NS1I_6fusion15FusionCallbacksIS1M_NS1Q_17LinearCombinationISI_fSI_fLNS_15FloatRoundStyleE2EEESH_S1P_JEEENS4_5SM1004TMEM4LOAD26SM100_TMEM_LOAD_32dp32b32xES10_S1A_NS4_39AutoVectorizingCopyWithAssumedAlignmentILi128EEENS4_14SM90_TMA_STOREES1A_S21_S21_EEEvvEEEEvNT_6ParamsE)
        /*0ba4*/ 	.short	0x0380
        /*0ba6*/ 	.short	0x0800


	//----- nvinfo : EIATTR_SW_WAR
	.align		4
.L_55:
        /*0ba8*/ 	.byte	0x04, 0x36
        /*0baa*/ 	.short	(.L_57 - .L_56)
.L_56:
        /*0bac*/ 	.word	0x00000008
.L_57:


//--------------------- .nv.callgraph             --------------------------
	.section	.nv.callgraph,"",@"SHT_CUDA_CALLGRAPH"
	.align	4
	.sectionentsize	8
	.align		4
        /*0000*/ 	.word	0x00000000
	.align		4
        /*0004*/ 	.word	0xffffffff
	.align		4
        /*0008*/ 	.word	index@(_ZN7cutlass13device_kernelINS_4gemm6kernel13GemmUniversalIN4cute5tupleIJiiiiEEENS1_10collective13CollectiveMmaINS1_35MainloopSm100TmaUmmaWarpSpecializedILi16ELi2ELi4ENS5_IJNS4_1CILi1EEESB_SB_EEEEENS5_IJNSA_ILi128EEENSA_ILi64EEENSA_ILi32EEEEEENS_10bfloat16_tENS5_IJlSB_lEEESI_NS5_IJSB_llEEENS4_8TiledMMAINS4_8MMA_AtomIJNS4_20SM100_MMA_F16BF16_SSISI_SI_fLi128ELi64ELNS4_4UMMA5MajorE0ELSP_1ELNSO_7ScaleInE0ELSQ_0EEEEEENS4_6LayoutISC_NS5_IJNSA_ILi0EEESU_SU_EEEEENS5_IJNS4_10UnderscoreESX_SX_EEEEENS4_13SM90_TMA_LOADENS4_14ComposedLayoutINS4_7SwizzleILi2ELi4ELi3EEENS4_18smem_ptr_flag_bitsILi16EEENST_INS5_IJNSA_ILi8EEESG_EEENS5_IJSG_SB_EEEEEEEvNS4_8identityES10_NS11_INS12_ILi3ELi4ELi3EEES15_NST_INS5_IJSF_S16_EEENS5_IJSB_SF_EEEEEEEvS1B_EENS_8epilogue10collective18CollectiveEpilogueINS1I_23Sm100TmaWarpSpecializedILi3ELi2ELi32ELb1ELb0EEEJSH_NS5_IJNST_ISE_SB_EENST_ISG_SB_EEEEESI_SJ_SI_SJ_NS1I_6fusion15FusionCallbacksIS1M_NS1Q_17LinearCombinationISI_fSI_fLNS_15FloatRoundStyleE2EEESH_S1P_JEEENS4_5SM1004TMEM4LOAD26SM100_TMEM_LOAD_32dp32b32xES10_S1A_NS4_39AutoVectorizingCopyWithAssumedAlignmentILi128EEENS4_14SM90_TMA_STOREES1A_S21_S21_EEEvvEEEEvNT_6ParamsE)
	.align		4
        /*000c*/ 	.word	index@(__assertfail)
	.align		4
        /*0010*/ 	.word	0x00000000
	.align		4
        /*0014*/ 	.word	0xfffffffe
	.align		4
        /*0018*/ 	.word	0x00000000
	.align		4
        /*001c*/ 	.word	0xfffffffd
	.align		4
        /*0020*/ 	.word	0x00000000
	.align		4
        /*0024*/ 	.word	0xfffffffc


//--------------------- .nv.constant4             --------------------------
	.section	.nv.constant4,"a",@progbits
	.align	8
	.align		8
.nv.constant4:
        /*0000*/ 	.dword	__assertfail
	.align		8
        /*0008*/ 	.dword	__unnamed_1
	.align		8
        /*0010*/ 	.dword	__unnamed_2
	.align		8
        /*0018*/ 	.dword	_ZN40_INTERNAL_46c5754c_4_k_cu_09a209fd_325704cuda3std3__45__cpo5beginE
	.align		8
        /*0020*/ 	.dword	_ZN40_INTERNAL_46c5754c_4_k_cu_09a209fd_325704cuda3std3__45__cpo3endE
	.align		8
        /*0028*/ 	.dword	_ZN40_INTERNAL_46c5754c_4_k_cu_09a209fd_325704cuda3std3__45__cpo6cbeginE
	.align		8
        /*0030*/ 	.dword	_ZN40_INTERNAL_46c5754c_4_k_cu_09a209fd_325704cuda3std3__45__cpo4cendE
	.align		8
        /*0038*/ 	.dword	_ZN40_INTERNAL_46c5754c_4_k_cu_09a209fd_325704cuda3std3__442_GLOBAL__N__46c5754c_4_k_cu_09a209fd_325706ignoreE
	.align		8
        /*0040*/ 	.dword	_ZN40_INTERNAL_46c5754c_4_k_cu_09a209fd_325704cuda3std3__419piecewise_constructE
	.align		8
        /*0048*/ 	.dword	_ZN40_INTERNAL_46c5754c_4_k_cu_09a209fd_325704cuda3std3__48in_placeE
	.align		8
        /*0050*/ 	.dword	_ZN40_INTERNAL_46c5754c_4_k_cu_09a209fd_325704cuda3std6ranges3__45__cpo4swapE
	.align		8
        /*0058*/ 	.dword	_ZN40_INTERNAL_46c5754c_4_k_cu_09a209fd_325704cuda3std6ranges3__45__cpo9iter_moveE
	.align		8
        /*0060*/ 	.dword	_ZN40_INTERNAL_46c5754c_4_k_cu_09a209fd_325704cute7productE
	.align		8
        /*0068*/ 	.dword	_ZN40_INTERNAL_46c5754c_4_k_cu_09a209fd_325704cute1_E
	.align		8
        /*0070*/ 	.dword	$str$25
	.align		8
        /*0078*/ 	.dword	$str$26
	.align		8
        /*0080*/ 	.dword	$str$27
	.align		8
        /*0088*/ 	.dword	$str$28


//--------------------- .text._ZN7cutlass13device_kernelINS_4gemm6kernel13GemmUniversalIN4cute5tupleIJiiiiEEENS1_10collective13CollectiveMmaINS1_35MainloopSm100TmaUmmaWarpSpecializedILi16ELi2ELi4ENS5_IJNS4_1CILi1EEESB_SB_EEEEENS5_IJNSA_ILi128EEENSA_ILi64EEENSA_ILi32EEEEEENS_10bfloat16_tENS5_IJlSB_lEEESI_NS5_IJSB_llEEENS4_8TiledMMAINS4_8MMA_AtomIJNS4_20SM100_MMA_F16BF16_SSISI_SI_fLi128ELi64ELNS4_4UMMA5MajorE0ELSP_1ELNSO_7ScaleInE0ELSQ_0EEEEEENS4_6LayoutISC_NS5_IJNSA_ILi0EEESU_SU_EEEEENS5_IJNS4_10UnderscoreESX_SX_EEEEENS4_13SM90_TMA_LOADENS4_14ComposedLayoutINS4_7SwizzleILi2ELi4ELi3EEENS4_18smem_ptr_flag_bitsILi16EEENST_INS5_IJNSA_ILi8EEESG_EEENS5_IJSG_SB_EEEEEEEvNS4_8identityES10_NS11_INS12_ILi3ELi4ELi3EEES15_NST_INS5_IJSF_S16_EEENS5_IJSB_SF_EEEEEEEvS1B_EENS_8epilogue10collective18CollectiveEpilogueINS1I_23Sm100TmaWarpSpecializedILi3ELi2ELi32ELb1ELb0EEEJSH_NS5_IJNST_ISE_SB_EENST_ISG_SB_EEEEESI_SJ_SI_SJ_NS1I_6fusion15FusionCallbacksIS1M_NS1Q_17LinearCombinationISI_fSI_fLNS_15FloatRoundStyleE2EEESH_S1P_JEEENS4_5SM1004TMEM4LOAD26SM100_TMEM_LOAD_32dp32b32xES10_S1A_NS4_39AutoVectorizingCopyWithAssumedAlignmentILi128EEENS4_14SM90_TMA_STOREES1A_S21_S21_EEEvvEEEEvNT_6ParamsE --------------------------
	.section	.text._ZN7cutlass13device_kernelINS_4gemm6kernel13GemmUniversalIN4cute5tupleIJiiiiEEENS1_10collective13CollectiveMmaINS1_35MainloopSm100TmaUmmaWarpSpecializedILi16ELi2ELi4ENS5_IJNS4_1CILi1EEESB_SB_EEEEENS5_IJNSA_ILi128EEENSA_ILi64EEENSA_ILi32EEEEEENS_10bfloat16_tENS5_IJlSB_lEEESI_NS5_IJSB_llEEENS4_8TiledMMAINS4_8MMA_AtomIJNS4_20SM100_MMA_F16BF16_SSISI_SI_fLi128ELi64ELNS4_4UMMA5MajorE0ELSP_1ELNSO_7ScaleInE0ELSQ_0EEEEEENS4_6LayoutISC_NS5_IJNSA_ILi0EEESU_SU_EEEEENS5_IJNS4_10UnderscoreESX_SX_EEEEENS4_13SM90_TMA_LOADENS4_14ComposedLayoutINS4_7SwizzleILi2ELi4ELi3EEENS4_18smem_ptr_flag_bitsILi16EEENST_INS5_IJNSA_ILi8EEESG_EEENS5_IJSG_SB_EEEEEEEvNS4_8identityES10_NS11_INS12_ILi3ELi4ELi3EEES15_NST_INS5_IJSF_S16_EEENS5_IJSB_SF_EEEEEEEvS1B_EENS_8epilogue10collective18CollectiveEpilogueINS1I_23Sm100TmaWarpSpecializedILi3ELi2ELi32ELb1ELb0EEEJSH_NS5_IJNST_ISE_SB_EENST_ISG_SB_EEEEESI_SJ_SI_SJ_NS1I_6fusion15FusionCallbacksIS1M_NS1Q_17LinearCombinationISI_fSI_fLNS_15FloatRoundStyleE2EEESH_S1P_JEEENS4_5SM1004TMEM4LOAD26SM100_TMEM_LOAD_32dp32b32xES10_S1A_NS4_39AutoVectorizingCopyWithAssumedAlignmentILi128EEENS4_14SM90_TMA_STOREES1A_S21_S21_EEEvvEEEEvNT_6ParamsE,"ax",@progbits
	.align	128
.text._ZN7cutlass13device_kernelINS_4gemm6kernel13GemmUniversalIN4cute5tupleIJiiiiEEENS1_10collective13CollectiveMmaINS1_35MainloopSm100TmaUmmaWarpSpecializedILi16ELi2ELi4ENS5_IJNS4_1CILi1EEESB_SB_EEEEENS5_IJNSA_ILi128EEENSA_ILi64EEENSA_ILi32EEEEEENS_10bfloat16_tENS5_IJlSB_lEEESI_NS5_IJSB_llEEENS4_8TiledMMAINS4_8MMA_AtomIJNS4_20SM100_MMA_F16BF16_SSISI_SI_fLi128ELi64ELNS4_4UMMA5MajorE0ELSP_1ELNSO_7ScaleInE0ELSQ_0EEEEEENS4_6LayoutISC_NS5_IJNSA_ILi0EEESU_SU_EEEEENS5_IJNS4_10UnderscoreESX_SX_EEEEENS4_13SM90_TMA_LOADENS4_14ComposedLayoutINS4_7SwizzleILi2ELi4ELi3EEENS4_18smem_ptr_flag_bitsILi16EEENST_INS5_IJNSA_ILi8EEESG_EEENS5_IJSG_SB_EEEEEEEvNS4_8identityES10_NS11_INS12_ILi3ELi4ELi3EEES15_NST_INS5_IJSF_S16_EEENS5_IJSB_SF_EEEEEEEvS1B_EENS_8epilogue10collective18CollectiveEpilogueINS1I_23Sm100TmaWarpSpecializedILi3ELi2ELi32ELb1ELb0EEEJSH_NS5_IJNST_ISE_SB_EENST_ISG_SB_EEEEESI_SJ_SI_SJ_NS1I_6fusion15FusionCallbacksIS1M_NS1Q_17LinearCombinationISI_fSI_fLNS_15FloatRoundStyleE2EEESH_S1P_JEEENS4_5SM1004TMEM4LOAD26SM100_TMEM_LOAD_32dp32b32xES10_S1A_NS4_39AutoVectorizingCopyWithAssumedAlignmentILi128EEENS4_14SM90_TMA_STOREES1A_S21_S21_EEEvvEEEEvNT_6ParamsE:
        .type           _ZN7cutlass13device_kernelINS_4gemm6kernel13GemmUniversalIN4cute5tupleIJiiiiEEENS1_10collective13CollectiveMmaINS1_35MainloopSm100TmaUmmaWarpSpecializedILi16ELi2ELi4ENS5_IJNS4_1CILi1EEESB_SB_EEEEENS5_IJNSA_ILi128EEENSA_ILi64EEENSA_ILi32EEEEEENS_10bfloat16_tENS5_IJlSB_lEEESI_NS5_IJSB_llEEENS4_8TiledMMAINS4_8MMA_AtomIJNS4_20SM100_MMA_F16BF16_SSISI_SI_fLi128ELi64ELNS4_4UMMA5MajorE0ELSP_1ELNSO_7ScaleInE0ELSQ_0EEEEEENS4_6LayoutISC_NS5_IJNSA_ILi0EEESU_SU_EEEEENS5_IJNS4_10UnderscoreESX_SX_EEEEENS4_13SM90_TMA_LOADENS4_14ComposedLayoutINS4_7SwizzleILi2ELi4ELi3EEENS4_18smem_ptr_flag_bitsILi16EEENST_INS5_IJNSA_ILi8EEESG_EEENS5_IJSG_SB_EEEEEEEvNS4_8identityES10_NS11_INS12_ILi3ELi4ELi3EEES15_NST_INS5_IJSF_S16_EEENS5_IJSB_SF_EEEEEEEvS1B_EENS_8epilogue10collective18CollectiveEpilogueINS1I_23Sm100TmaWarpSpecializedILi3ELi2ELi32ELb1ELb0EEEJSH_NS5_IJNST_ISE_SB_EENST_ISG_SB_EEEEESI_SJ_SI_SJ_NS1I_6fusion15FusionCallbacksIS1M_NS1Q_17LinearCombinationISI_fSI_fLNS_15FloatRoundStyleE2EEESH_S1P_JEEENS4_5SM1004TMEM4LOAD26SM100_TMEM_LOAD_32dp32b32xES10_S1A_NS4_39AutoVectorizingCopyWithAssumedAlignmentILi128EEENS4_14SM90_TMA_STOREES1A_S21_S21_EEEvvEEEEvNT_6ParamsE,@function
        .size           _ZN7cutlass13device_kernelINS_4gemm6kernel13GemmUniversalIN4cute5tupleIJiiiiEEENS1_10collective13CollectiveMmaINS1_35MainloopSm100TmaUmmaWarpSpecializedILi16ELi2ELi4ENS5_IJNS4_1CILi1EEESB_SB_EEEEENS5_IJNSA_ILi128EEENSA_ILi64EEENSA_ILi32EEEEEENS_10bfloat16_tENS5_IJlSB_lEEESI_NS5_IJSB_llEEENS4_8TiledMMAINS4_8MMA_AtomIJNS4_20SM100_MMA_F16BF16_SSISI_SI_fLi128ELi64ELNS4_4UMMA5MajorE0ELSP_1ELNSO_7ScaleInE0ELSQ_0EEEEEENS4_6LayoutISC_NS5_IJNSA_ILi0EEESU_SU_EEEEENS5_IJNS4_10UnderscoreESX_SX_EEEEENS4_13SM90_TMA_LOADENS4_14ComposedLayoutINS4_7SwizzleILi2ELi4ELi3EEENS4_18smem_ptr_flag_bitsILi16EEENST_INS5_IJNSA_ILi8EEESG_EEENS5_IJSG_SB_EEEEEEEvNS4_8identityES10_NS11_INS12_ILi3ELi4ELi3EEES15_NST_INS5_IJSF_S16_EEENS5_IJSB_SF_EEEEEEEvS1B_EENS_8epilogue10collective18CollectiveEpilogueINS1I_23Sm100TmaWarpSpecializedILi3ELi2ELi32ELb1ELb0EEEJSH_NS5_IJNST_ISE_SB_EENST_ISG_SB_EEEEESI_SJ_SI_SJ_NS1I_6fusion15FusionCallbacksIS1M_NS1Q_17LinearCombinationISI_fSI_fLNS_15FloatRoundStyleE2EEESH_S1P_JEEENS4_5SM1004TMEM4LOAD26SM100_TMEM_LOAD_32dp32b32xES10_S1A_NS4_39AutoVectorizingCopyWithAssumedAlignmentILi128EEENS4_14SM90_TMA_STOREES1A_S21_S21_EEEvvEEEEvNT_6ParamsE,(.L_x_191 - _ZN7cutlass13device_kernelINS_4gemm6kernel13GemmUniversalIN4cute5tupleIJiiiiEEENS1_10collective13CollectiveMmaINS1_35MainloopSm100TmaUmmaWarpSpecializedILi16ELi2ELi4ENS5_IJNS4_1CILi1EEESB_SB_EEEEENS5_IJNSA_ILi128EEENSA_ILi64EEENSA_ILi32EEEEEENS_10bfloat16_tENS5_IJlSB_lEEESI_NS5_IJSB_llEEENS4_8TiledMMAINS4_8MMA_AtomIJNS4_20SM100_MMA_F16BF16_SSISI_SI_fLi128ELi64ELNS4_4UMMA5MajorE0ELSP_1ELNSO_7ScaleInE0ELSQ_0EEEEEENS4_6LayoutISC_NS5_IJNSA_ILi0EEESU_SU_EEEEENS5_IJNS4_10UnderscoreESX_SX_EEEEENS4_13SM90_TMA_LOADENS4_14ComposedLayoutINS4_7SwizzleILi2ELi4ELi3EEENS4_18smem_ptr_flag_bitsILi16EEENST_INS5_IJNSA_ILi8EEESG_EEENS5_IJSG_SB_EEEEEEEvNS4_8identityES10_NS11_INS12_ILi3ELi4ELi3EEES15_NST_INS5_IJSF_S16_EEENS5_IJSB_SF_EEEEEEEvS1B_EENS_8epilogue10collective18CollectiveEpilogueINS1I_23Sm100TmaWarpSpecializedILi3ELi2ELi32ELb1ELb0EEEJSH_NS5_IJNST_ISE_SB_EENST_ISG_SB_EEEEESI_SJ_SI_SJ_NS1I_6fusion15FusionCallbacksIS1M_NS1Q_17LinearCombinationISI_fSI_fLNS_15FloatRoundStyleE2EEESH_S1P_JEEENS4_5SM1004TMEM4LOAD26SM100_TMEM_LOAD_32dp32b32xES10_S1A_NS4_39AutoVectorizingCopyWithAssumedAlignmentILi128EEENS4_14SM90_TMA_STOREES1A_S21_S21_EEEvvEEEEvNT_6ParamsE)
        .other          _ZN7cutlass13device_kernelINS_4gemm6kernel13GemmUniversalIN4cute5tupleIJiiiiEEENS1_10collective13CollectiveMmaINS1_35MainloopSm100TmaUmmaWarpSpecializedILi16ELi2ELi4ENS5_IJNS4_1CILi1EEESB_SB_EEEEENS5_IJNSA_ILi128EEENSA_ILi64EEENSA_ILi32EEEEEENS_10bfloat16_tENS5_IJlSB_lEEESI_NS5_IJSB_llEEENS4_8TiledMMAINS4_8MMA_AtomIJNS4_20SM100_MMA_F16BF16_SSISI_SI_fLi128ELi64ELNS4_4UMMA5MajorE0ELSP_1ELNSO_7ScaleInE0ELSQ_0EEEEEENS4_6LayoutISC_NS5_IJNSA_ILi0EEESU_SU_EEEEENS5_IJNS4_10UnderscoreESX_SX_EEEEENS4_13SM90_TMA_LOADENS4_14ComposedLayoutINS4_7SwizzleILi2ELi4ELi3EEENS4_18smem_ptr_flag_bitsILi16EEENST_INS5_IJNSA_ILi8EEESG_EEENS5_IJSG_SB_EEEEEEEvNS4_8identityES10_NS11_INS12_ILi3ELi4ELi3EEES15_NST_INS5_IJSF_S16_EEENS5_IJSB_SF_EEEEEEEvS1B_EENS_8epilogue10collective18CollectiveEpilogueINS1I_23Sm100TmaWarpSpecializedILi3ELi2ELi32ELb1ELb0EEEJSH_NS5_IJNST_ISE_SB_EENST_ISG_SB_EEEEESI_SJ_SI_SJ_NS1I_6fusion15FusionCallbacksIS1M_NS1Q_17LinearCombinationISI_fSI_fLNS_15FloatRoundStyleE2EEESH_S1P_JEEENS4_5SM1004TMEM4LOAD26SM100_TMEM_LOAD_32dp32b32xES10_S1A_NS4_39AutoVectorizingCopyWithAssumedAlignmentILi128EEENS4_14SM90_TMA_STOREES1A_S21_S21_EEEvvEEEEvNT_6ParamsE,@"STO_CUDA_ENTRY STV_DEFAULT"
_ZN7cutlass13device_kernelINS_4gemm6kernel13GemmUniversalIN4cute5tupleIJiiiiEEENS1_10collective13CollectiveMmaINS1_35MainloopSm100TmaUmmaWarpSpecializedILi16ELi2ELi4ENS5_IJNS4_1CILi1EEESB_SB_EEEEENS5_IJNSA_ILi128EEENSA_ILi64EEENSA_ILi32EEEEEENS_10bfloat16_tENS5_IJlSB_lEEESI_NS5_IJSB_llEEENS4_8TiledMMAINS4_8MMA_AtomIJNS4_20SM100_MMA_F16BF16_SSISI_SI_fLi128ELi64ELNS4_4UMMA5MajorE0ELSP_1ELNSO_7ScaleInE0ELSQ_0EEEEEENS4_6LayoutISC_NS5_IJNSA_ILi0EEESU_SU_EEEEENS5_IJNS4_10UnderscoreESX_SX_EEEEENS4_13SM90_TMA_LOADENS4_14ComposedLayoutINS4_7SwizzleILi2ELi4ELi3EEENS4_18smem_ptr_flag_bitsILi16EEENST_INS5_IJNSA_ILi8EEESG_EEENS5_IJSG_SB_EEEEEEEvNS4_8identityES10_NS11_INS12_ILi3ELi4ELi3EEES15_NST_INS5_IJSF_S16_EEENS5_IJSB_SF_EEEEEEEvS1B_EENS_8epilogue10collective18CollectiveEpilogueINS1I_23Sm100TmaWarpSpecializedILi3ELi2ELi32ELb1ELb0EEEJSH_NS5_IJNST_ISE_SB_EENST_ISG_SB_EEEEESI_SJ_SI_SJ_NS1I_6fusion15FusionCallbacksIS1M_NS1Q_17LinearCombinationISI_fSI_fLNS_15FloatRoundStyleE2EEESH_S1P_JEEENS4_5SM1004TMEM4LOAD26SM100_TMEM_LOAD_32dp32b32xES10_S1A_NS4_39AutoVectorizingCopyWithAssumedAlignmentILi128EEENS4_14SM90_TMA_STOREES1A_S21_S21_EEEvvEEEEvNT_6ParamsE:
[----:B------:R-:W1:Y:S01]  /*0000*/  LDC R1, c[0x0][0x37c] ;  /* 0x0000df00ff017b82 */ /* 0x000e620000000800 */
[----:B------:R-:W2:Y:S01]  /*0010*/  S2R R93, SR_TID.X ;  /* 0x00000000005d7919 */ /* 0x000ea20000002100 */
[----:B------:R-:W3:Y:S01]  /*0020*/  LDCU.64 UR4, c[0x0][0x890] ;  /* 0x00011200ff0477ac */ /* 0x000ee20008000a00 */
[----:B------:R-:W-:Y:S02]  /*0030*/  PRMT R88, RZ, 0x7610, R88 ;  /* 0x00007610ff587816 */ /* 0x000fe40000000058 */
[----:B------:R-:W-:Y:S01]  /*0040*/  ELECT P5, URZ, PT ;  /* 0x0000000000ff782f */ /* 0x000fe200038a0000 */
[----:B------:R-:W4:Y:S01]  /*0050*/  LDCU.64 UR46, c[0x0][0x358] ;  /* 0x00006b00ff2e77ac */ /* 0x000f220008000a00 */
[----:B---3--:R-:W-:-:S04]  /*0060*/  UISETP.NE.U32.AND UP0, UPT, UR4, URZ, UPT ;  /* 0x000000ff0400728c */ /* 0x008fc8000bf05070 */
[----:B------:R-:W-:Y:S01]  /*0070*/  UISETP.NE.AND.EX UP0, UPT, UR5, URZ, UPT, UP0 ;  /* 0x000000ff0500728c */ /* 0x000fe2000bf05300 */
[----:B--2---:R-:W-:-:S05]  /*0080*/  SHF.R.U32.HI R92, RZ, 0x5, R93 ;  /* 0x00000005ff5c7819 */ /* 0x004fca000001165d */
[----:B------:R-:W2:Y:S02]  /*0090*/  SHFL.IDX PT, R0, R92, RZ, 0x1f ;  /* 0x00001fff5c007589 */ /* 0x000ea400000e0000 */
[----:B--2---:R-:W-:Y:S01]  /*00a0*/  R2UR UR8, R0 ;  /* 0x00000000000872ca */ /* 0x004fe200000e0000 */
[----:B-1--4-:R-:W-:-:S14]  /*00b0*/  BRA.U UP0, `(.L_x_0) ;  /* 0x00000001002c7547 */ /* 0x012fdc000b800000 */
[----:B------:R-:W1:Y:S02]  /*00c0*/  LDCU.64 UR6, c[0x0][0x888] ;  /* 0x00011100ff0677ac */ /* 0x000e640008000a00 */
[----:B-1----:R-:W-:-:S04]  /*00d0*/  UISETP.NE.U32.AND UP0, UPT, UR6, URZ, UPT ;  /* 0x000000ff0600728c */ /* 0x002fc8000bf05070 */
[----:B------:R-:W-:-:S09]  /*00e0*/  UISETP.NE.AND.EX UP0, UPT, UR7, URZ, UPT, UP0 ;  /* 0x000000ff0700728c */ /* 0x000fd2000bf05300 */
[----:B------:R-:W-:Y:S05]  /*00f0*/  BRA.U !UP0, `(.L_x_1) ;  /* 0x0000000108107547 */ /* 0x000fea000b800000 */
[----:B------:R-:W1:Y:S02]  /*0100*/  LDC.64 R2, c[0x0][0x888] ;  /* 0x00022200ff027b82 */ /* 0x000e640000000a00 */
[----:B-1----:R1:W5:Y:S01]  /*0110*/  LDG.E R49, desc[UR46][R2.64] ;  /* 0x0000002e02317981 */ /* 0x002362000c1e1900 */
[----:B------:R-:W-:Y:S01]  /*0120*/  HFMA2 R88, -RZ, RZ, 0, 5.9604644775390625e-08 ;  /* 0x00000001ff587431 */ /* 0x000fe200000001ff */
[----:B------:R-:W-:Y:S05]  /*0130*/  BRA `(.L_x_0) ;  /* 0x00000000000c7947 */ /* 0x000fea0003800000 */
.L_x_1:
[----:B------:R-:W1:Y:S01]  /*0140*/  LDCU UR6, c[0x0][0x880] ;  /* 0x00011000ff0677ac */ /* 0x000e620008000800 */
[----:B------:R-:W-:Y:S01]  /*0150*/  HFMA2 R88, -RZ, RZ, 0, 5.9604644775390625e-08 ;  /* 0x00000001ff587431 */ /* 0x000fe200000001ff */
[----:B-1----:R-:W-:-:S07]  /*0160*/  MOV R49, UR6 ;  /* 0x0000000600317c02 */ /* 0x002fce0008000f00 */
.L_x_0:
[----:B------:R-:W2:Y:S02]  /*0170*/  LDCU.64 UR6, c[0x0][0x8b0] ;  /* 0x00011600ff0677ac */ /* 0x000ea40008000a00 */
[----:B--2---:R-:W-:-:S04]  /*0180*/  UISETP.NE.U32.AND UP0, UPT, UR6, URZ, UPT ;  /* 0x000000ff0600728c */ /* 0x004fc8000bf05070 */
[----:B------:R-:W-:-:S09]  /*0190*/  UISETP.NE.AND.EX UP0, UPT, UR7, URZ, UPT, UP0 ;  /* 0x000000ff0700728c */ /* 0x000fd2000bf05300 */
[----:B------:R-:W-:Y:S05]  /*01a0*/  BRA.U UP0, `(.L_x_2) ;  /* 0x0000000100247547 */ /* 0x000fea000b800000 */
[----:B------:R-:W2:Y:S02]  /*01b0*/  LDCU.64 UR6, c[0x0][0x8a8] ;  /* 0x00011500ff0677ac */ /* 0x000ea40008000a00 */
[----:B--2---:R-:W-:-:S04]  /*01c0*/  UISETP.NE.U32.AND UP0, UPT, UR6, URZ, UPT ;  /* 0x000000ff0600728c */ /* 0x004fc8000bf05070 */
[----:B------:R-:W-:-:S09]  /*01d0*/  UISETP.NE.AND.EX UP0, UPT, UR7, URZ, UPT, UP0 ;  /* 0x000000ff0700728c */ /* 0x000fd2000bf05300 */
[----:B------:R-:W-:Y:S05]  /*01e0*/  BRA.U !UP0, `(.L_x_3) ;  /* 0x00000001080c7547 */ /* 0x000fea000b800000 */
[----:B-1----:R-:W1:Y:S02]  /*01f0*/  LDC.64 R2, c[0x0][0x8a8] ;  /* 0x00022a00ff027b82 */ /* 0x002e640000000a00 */
[----:B-1----:R2:W5:Y:S01]  /*0200*/  LDG.E R47, desc[UR46][R2.64] ;  /* 0x0000002e022f7981 */ /* 0x002562000c1e1900 */
[----:B------:R-:W-:Y:S05]  /*0210*/  BRA `(.L_x_2) ;  /* 0x0000000000087947 */ /* 0x000fea0003800000 */
.L_x_3:
[----:B------:R-:W2:Y:S02]  /*0220*/  LDCU UR6, c[0x0][0x8a0] ;  /* 0x00011400ff0677ac */ /* 0x000ea40008000800 */
[----:B--2---:R-:W-:Y:S02]  /*0230*/  MOV R47, UR6 ;  /* 0x00000006002f7c02 */ /* 0x004fe40008000f00 */
.L_x_2:
[----:B------:R-:W-:Y:S01]  /*0240*/  IMAD.U32 R0, RZ, RZ, UR8 ;  /* 0x00000008ff007e24 */ /* 0x000fe2000f8e00ff */
[----:B------:R-:W-:Y:S04]  /*0250*/  BSSY.RECONVERGENT B0, `(.L_x_4) ;  /* 0x000000c000007945 */ /* 0x000fe80003800200 */
[C---:B------:R-:W-:Y:S02]  /*0260*/  ISETP.NE.OR P1, PT, R0.reuse, 0x1, !P5 ;  /* 0x000000010000780c */ /* 0x040fe40006f25670 */
[----:B------:R-:W-:-:S11]  /*0270*/  ISETP.NE.OR P0, PT, R0, 0x3, !P5 ;  /* 0x000000030000780c */ /* 0x000fd60006f05670 */
[----:B------:R-:W-:Y:S05]  /*0280*/  @P1 BRA `(.L_x_5) ;  /* 0x0000000000201947 */ /* 0x000fea0003800000 */
[----:B------:R-:W3:Y:S02]  /*0290*/  LDCU.64 UR6, c[0x0][0x348] ;  /* 0x00006900ff0677ac */ /* 0x000ee40008000a00 */
[----:B---3--:R-:W-:Y:S02]  /*02a0*/  UIADD3 UR10, UP1, UPT, UR6, 0x80, URZ ;  /* 0x00000080060a7890 */ /* 0x008fe4000ff3e0ff */
[----:B------:R-:W-:Y:S02]  /*02b0*/  UIADD3 UR6, UP0, UPT, UR6, 0x180, URZ ;  /* 0x0000018006067890 */ /* 0x000fe4000ff1e0ff */
[----:B------:R-:W-:Y:S02]  /*02c0*/  UIADD3.X UR11, UPT, UPT, URZ, UR7, URZ, UP1, !UPT ;  /* 0x00000007ff0b7290 */ /* 0x000fe40008ffe4ff */
[----:B------:R-:W-:-:S07]  /*02d0*/  UIADD3.X UR7, UPT, UPT, URZ, UR7, URZ, UP0, !UPT ;  /* 0x00000007ff077290 */ /* 0x000fce00087fe4ff */
[----:B------:R3:W-:Y:S02]  /*02e0*/  UTMACCTL.PF [UR10] ;  /* 0x000000000a0079b9 */ /* 0x0007e40008040000 */
[----:B------:R3:W-:Y:S02]  /*02f0*/  UTMACCTL.PF [UR6] ;  /* 0x00000000060079b9 */ /* 0x0007e40008040000 */
[----:B---3--:R-:W-:Y:S01]  /*0300*/  NOP ;  /* 0x0000000000007918 */ /* 0x008fe20000000000 */
.L_x_5:
[----:B------:R-:W-:Y:S05]  /*0310*/  BSYNC.RECONVERGENT B0 ;  /* 0x0000000000007941 */ /* 0x000fea0003800200 */
.L_x_4:
[----:B------:R-:W-:Y:S04]  /*0320*/  BSSY.RECONVERGENT B0, `(.L_x_6) ;  /* 0x000000a000007945 */ /* 0x000fe80003800200 */
        /* <DEDUP_REMOVED lines=9> */
.L_x_7:
[----:B------:R-:W-:Y:S05]  /*03c0*/  BSYNC.RECONVERGENT B0 ;  /* 0x0000000000007941 */ /* 0x000fea0003800200 */
.L_x_6:
[----:B------:R-:W3:Y:S01]  /*03d0*/  LDCU.64 UR6, c[0x0][0x888] ;  /* 0x00011100ff0677ac */ /* 0x000ee20008000a00 */
[----:B------:R-:W-:Y:S02]  /*03e0*/  UISETP.EQ.U32.AND UP1, UPT, UR4, URZ, UPT ;  /* 0x000000ff0400728c */ /* 0x000fe4000bf22070 */
[----:B------:R-:W-:Y:S02]  /*03f0*/  UPLOP3.LUT UP2, UPT, UPT, UPT, UPT, 0x80, 0x8 ;  /* 0x000000000008789c */ /* 0x000fe40003f4f070 */
[----:B---3--:R-:W-:-:S04]  /*0400*/  UISETP.NE.U32.AND UP0, UPT, UR6, URZ, UPT ;  /* 0x000000ff0600728c */ /* 0x008fc8000bf05070 */
[----:B------:R-:W-:-:S04]  /*0410*/  UISETP.NE.AND.EX UP0, UPT, UR7, URZ, UPT, UP0 ;  /* 0x000000ff0700728c */ /* 0x000fc8000bf05300 */
[----:B------:R-:W-:-:S04]  /*0420*/  UISETP.EQ.OR.EX UP3, UPT, UR5, URZ, !UP0, UP1 ;  /* 0x000000ff0500728c */ /* 0x000fc8000c762710 */
[----:B------:R-:W-:-:S05]  /*0430*/  UP2UR UR53, UPR, URZ, 0x8 ;  /* 0x00000008ff357883 */ /* 0x000fca0008000000 */
[----:B------:R-:W-:Y:S07]  /*0440*/  BRA.U !UP3, `(.L_x_8) ;  /* 0x000000010b207547 */ /* 0x000fee000b800000 */
[----:B------:R-:W-:Y:S01]  /*0450*/  UISETP.NE.U32.AND UP2, UPT, UR4, URZ, UPT ;  /* 0x000000ff0400728c */ /* 0x000fe2000bf45070 */
[----:B-----5:R-:W-:Y:S01]  /*0460*/  FSETP.NEU.AND P0, PT, R49, RZ, PT ;  /* 0x000000ff3100720b */ /* 0x020fe20003f0d000 */
[----:B------:R-:W-:Y:S02]  /*0470*/  USEL UR4, URZ, 0xffffffff, UP0 ;  /* 0xffffffffff047887 */ /* 0x000fe40008000000 */
[----:B------:R-:W-:-:S10]  /*0480*/  UISETP.NE.AND.EX UP2, UPT, UR5, URZ, UPT, UP2 ;  /* 0x000000ff0500728c */ /* 0x000fd4000bf45320 */
[----:B------:R-:W-:Y:S01]  /*0490*/  VOTEU.ANY UP1, P0 ;  /* 0x0000000000ff7886 */ /* 0x000fe20000020100 */
[----:B------:R-:W-:-:S04]  /*04a0*/  @!UP2 USEL UR4, URZ, 0xffffffff, UP1 ;  /* 0xffffffffff04a887 */ /* 0x000fc80008800000 */
[----:B------:R-:W-:-:S04]  /*04b0*/  ULOP3.LUT UR4, UR4, 0x1, URZ, 0xc0, !UPT ;  /* 0x0000000104047892 */ /* 0x000fc8000f8ec0ff */
[----:B------:R-:W-:-:S11]  /*04c0*/  UISETP.NE.U32.AND UP2, UPT, UR4, 0x1, UPT ;  /* 0x000000010400788c */ /* 0x000fd6000bf45070 */
.L_x_8:
[----:B-12---:R-:W1:Y:S01]  /*04d0*/  SHFL.IDX PT, R2, R92, RZ, 0x1f ;  /* 0x00001fff5c027589 */ /* 0x006e6200000e0000 */
[----:B------:R-:W-:-:S04]  /*04e0*/  UISETP.NE.AND UP1, UPT, UR8, 0x2, UPT ;  /* 0x000000020800788c */ /* 0x000fc8000bf25270 */
[----:B------:R-:W-:Y:S01]  /*04f0*/  USEL UR6, URZ, 0x1, UP1 ;  /* 0x00000001ff067887 */ /* 0x000fe20008800000 */
[----:B-1----:R-:W-:-:S13]  /*0500*/  ISETP.NE.AND P0, PT, R2, RZ, PT ;  /* 0x000000ff0200720c */ /* 0x002fda0003f05270 */
[----:B------:R-:W-:Y:S05]  /*0510*/  @P0 BRA `(.L_x_9) ;  /* 0x0000000000b40947 */ /* 0x000fea0003800000 */
[----:B------:R-:W-:Y:S01]  /*0520*/  ELECT P0, URZ, PT ;  /* 0x0000000000ff782f */ /* 0x000fe20003800000 */
[----:B------:R-:W-:-:S12]  /*0530*/  BSSY.RECONVERGENT B0, `(.L_x_9) ;  /* 0x000002b000007945 */ /* 0x000fd80003800200 */
[----:B------:R-:W-:Y:S05]  /*0540*/  @!P0 BRA `(.L_x_10) ;  /* 0x0000000000a48947 */ /* 0x000fea0003800000 */
[----:B------:R-:W1:Y:S01]  /*0550*/  S2UR UR5, SR_CgaCtaId ;  /* 0x00000000000579c3 */ /* 0x000e620000008800 */
[----:B------:R-:W-:Y:S01]  /*0560*/  UMOV UR7, 0x400 ;  /* 0x0000040000077882 */ /* 0x000fe20000000000 */
[----:B------:R-:W-:Y:S02]  /*0570*/  UMOV UR4, 0x1 ;  /* 0x0000000100047882 */ /* 0x000fe40000000000 */
[----:B------:R-:W-:-:S04]  /*0580*/  UIADD3 UR10, UPT, UPT, -UR4, 0x100000, URZ ;  /* 0x00100000040a7890 */ /* 0x000fc8000fffe1ff */
[----:B------:R-:W-:Y:S02]  /*0590*/  USHF.L.U32 UR11, UR10, 0xb, URZ ;  /* 0x0000000b0a0b7899 */ /* 0x000fe400080006ff */
[----:B------:R-:W-:Y:S02]  /*05a0*/  USHF.L.U32 UR10, UR10, 0x1, URZ ;  /* 0x000000010a0a7899 */ /* 0x000fe400080006ff */
[----:B-1----:R-:W-:Y:S01]  /*05b0*/  ULEA UR5, UR5, UR7, 0x18 ;  /* 0x0000000705057291 */ /* 0x002fe2000f8ec0ff */
[----:B------:R-:W1:Y:S11]  /*05c0*/  FENCE.VIEW.ASYNC.S ;  /* 0x00000000000073c6 */ /* 0x000e760000000000 */
[----:B-1----:R1:W2:Y:S01]  /*05d0*/  SYNCS.EXCH.64 URZ, [UR5], UR10 ;  /* 0x0000000a05ff75b2 */ /* 0x0022a20008000100 */
[----:B------:R1:W3:Y:S01]  /*05e0*/  SYNCS.EXCH.64 URZ, [UR5+0x80], UR10 ;  /* 0x0000800a05ff75b2 */ /* 0x0002e20008000100 */
[----:B------:R1:W4:Y:S01]  /*05f0*/  SYNCS.EXCH.64 URZ, [UR5+0x8], UR10 ;  /* 0x0000080a05ff75b2 */ /* 0x0003220008000100 */
[----:B------:R1:W1:Y:S01]  /*0600*/  SYNCS.EXCH.64 URZ, [UR5+0x88], UR10 ;  /* 0x0000880a05ff75b2 */ /* 0x0002620008000100 */
        /* <DEDUP_REMOVED lines=28> */
[----:B--234-:R-:W-:Y:S01]  /*07d0*/  NOP ;  /* 0x0000000000007918 */ /* 0x01cfe20000000000 */
.L_x_10:
[----:B-1----:R-:W-:Y:S05]  /*07e0*/  BSYNC.RECONVERGENT B0 ;  /* 0x0000000000007941 */ /* 0x002fea0003800200 */
.L_x_9:
[----:B------:R-:W1:Y:S01]  /*07f0*/  SHFL.IDX PT, R2, R92, RZ, 0x1f ;  /* 0x00001fff5c027589 */ /* 0x000e6200000e0000 */
[----:B------:R-:W-:Y:S01]  /*0800*/  NOP ;  /* 0x0000000000007918 */ /* 0x000fe20000000000 */
[----:B-1----:R-:W-:-:S13]  /*0810*/  ISETP.NE.AND P0, PT, R2, 0x1, PT ;  /* 0x000000010200780c */ /* 0x002fda0003f05270 */
[----:B------:R-:W-:Y:S05]  /*0820*/  @P0 BRA `(.L_x_11) ;  /* 0x0000000000500947 */ /* 0x000fea0003800000 */
[----:B------:R-:W1:Y:S01]  /*0830*/  S2UR UR7, SR_CgaCtaId ;  /* 0x00000000000779c3 */ /* 0x000e620000008800 */
[----:B------:R-:W-:Y:S01]  /*0840*/  UMOV UR9, 0x400 ;  /* 0x0000040000097882 */ /* 0x000fe20000000000 */
[----:B------:R-:W-:Y:S01]  /*0850*/  UMOV UR5, 0x20 ;  /* 0x0000002000057882 */ /* 0x000fe20000000000 */
[----:B------:R-:W-:Y:S01]  /*0860*/  UMOV UR4, 0x80 ;  /* 0x0000008000047882 */ /* 0x000fe20000000000 */
[----:B------:R-:W-:-:S04]  /*0870*/  UIADD3 UR10, UPT, UPT, -UR5, 0x100000, URZ ;  /* 0x00100000050a7890 */ /* 0x000fc8000fffe1ff */
[----:B------:R-:W-:Y:S02]  /*0880*/  USHF.L.U32 UR11, UR10, 0xb, URZ ;  /* 0x0000000b0a0b7899 */ /* 0x000fe400080006ff */
[----:B------:R-:W-:Y:S02]  /*0890*/  USHF.L.U32 UR10, UR10, 0x1, URZ ;  /* 0x000000010a0a7899 */ /* 0x000fe400080006ff */
[----:B------:R-:W-:-:S04]  /*08a0*/  UIADD3 UR4, UPT, UPT, -UR4, 0x100000, URZ ;  /* 0x0010000004047890 */ /* 0x000fc8000fffe1ff */
[----:B------:R-:W-:Y:S02]  /*08b0*/  USHF.L.U32 UR5, UR4, 0xb, URZ ;  /* 0x0000000b04057899 */ /* 0x000fe400080006ff */
[----:B------:R-:W-:Y:S01]  /*08c0*/  USHF.L.U32 UR4, UR4, 0x1, URZ ;  /* 0x0000000104047899 */ /* 0x000fe200080006ff */
[----:B------:R-:W-:Y:S01]  /*08d0*/  ELECT P0, URZ, PT ;  /* 0x0000000000ff782f */ /* 0x000fe20003800000 */
[----:B-1----:R-:W-:Y:S01]  /*08e0*/  ULEA UR7, UR7, UR9, 0x18 ;  /* 0x0000000907077291 */ /* 0x002fe2000f8ec0ff */
[----:B------:R-:W1:Y:S11]  /*08f0*/  FENCE.VIEW.ASYNC.S ;  /* 0x00000000000073c6 */ /* 0x000e760000000000 */
[----:B-1----:R1:W2:Y:S01]  /*0900*/  SYNCS.EXCH.64 URZ, [UR7+0x100], UR10 ;  /* 0x0001000a07ff75b2 */ /* 0x0022a20008000100 */
[----:B------:R1:W3:Y:S01]  /*0910*/  SYNCS.EXCH.64 URZ, [UR7+0x118], UR4 ;  /* 0x0001180407ff75b2 */ /* 0x0002e20008000100 */
[----:B------:R1:W4:Y:S01]  /*0920*/  SYNCS.EXCH.64 URZ, [UR7+0x108], UR10 ;  /* 0x0001080a07ff75b2 */ /* 0x0003220008000100 */
[----:B------:R1:W1:Y:S01]  /*0930*/  SYNCS.EXCH.64 URZ, [UR7+0x120], UR4 ;  /* 0x0001200407ff75b2 */ /* 0x0002620008000100 */
[----:B------:R1:W1:Y:S01]  /*0940*/  SYNCS.EXCH.64 URZ, [UR7+0x110], UR10 ;  /* 0x0001100a07ff75b2 */ /* 0x0002620008000100 */
[----:B------:R1:W1:Y:S01]  /*0950*/  SYNCS.EXCH.64 URZ, [UR7+0x128], UR4 ;  /* 0x0001280407ff75b2 */ /* 0x0002620008000100 */
[----:B------:R-:W-:Y:S01]  /*0960*/  NOP ;  /* 0x0000000000007918 */ /* 0x000fe20000000000 */
.L_x_11:
[----:B------:R-:W2:Y:S01]  /*0970*/  SHFL.IDX PT, R2, R92, RZ, 0x1f ;  /* 0x00001fff5c027589 */ /* 0x000ea200000e0000 */
[----:B------:R-:W-:Y:S01]  /*0980*/  NOP ;  /* 0x0000000000007918 */ /* 0x000fe20000000000 */
[----:B--2---:R-:W-:-:S13]  /*0990*/  ISETP.NE.AND P0, PT, R2, 0x3, PT ;  /* 0x000000030200780c */ /* 0x004fda0003f05270 */
[----:B------:R-:W-:Y:S05]  /*09a0*/  @P0 BRA `(.L_x_12) ;  /* 0x0000000000300947 */ /* 0x000fea0003800000 */
[----:B-1----:R-:W1:Y:S01]  /*09b0*/  S2UR UR5, SR_CgaCtaId ;  /* 0x00000000000579c3 */ /* 0x002e620000008800 */
[----:B------:R-:W-:Y:S01]  /*09c0*/  UMOV UR7, 0x400 ;  /* 0x0000040000077882 */ /* 0x000fe20000000000 */
[----:B------:R-:W-:Y:S01]  /*09d0*/  UMOV UR4, 0x20 ;  /* 0x0000002000047882 */ /* 0x000fe20000000000 */
[----:B------:R-:W-:Y:S01]  /*09e0*/  ELECT P0, URZ, PT ;  /* 0x0000000000ff782f */ /* 0x000fe20003800000 */
[----:B------:R-:W-:-:S04]  /*09f0*/  UIADD3 UR10, UPT, UPT, -UR4, 0x100000, URZ ;  /* 0x00100000040a7890 */ /* 0x000fc8000fffe1ff */
[----:B------:R-:W-:Y:S02]  /*0a00*/  USHF.L.U32 UR11, UR10, 0xb, URZ ;  /* 0x0000000b0a0b7899 */ /* 0x000fe400080006ff */
[----:B------:R-:W-:Y:S02]  /*0a10*/  USHF.L.U32 UR10, UR10, 0x1, URZ ;  /* 0x000000010a0a7899 */ /* 0x000fe400080006ff */
[----:B-1----:R-:W-:Y:S01]  /*0a20*/  ULEA UR5, UR5, UR7, 0x18 ;  /* 0x0000000705057291 */ /* 0x002fe2000f8ec0ff */
[----:B------:R-:W1:Y:S11]  /*0a30*/  FENCE.VIEW.ASYNC.S ;  /* 0x00000000000073c6 */ /* 0x000e760000000000 */
[----:B-1----:R2:W1:Y:S01]  /*0a40*/  SYNCS.EXCH.64 URZ, [UR5+0x130], UR10 ;  /* 0x0001300a05ff75b2 */ /* 0x0024620008000100 */
[----:B------:R2:W1:Y:S02]  /*0a50*/  SYNCS.EXCH.64 URZ, [UR5+0x138], UR10 ;  /* 0x0001380a05ff75b2 */ /* 0x0004640008000100 */
[----:B--2---:R-:W-:Y:S01]  /*0a60*/  NOP ;  /* 0x0000000000007918 */ /* 0x004fe20000000000 */
.L_x_12:
[----:B------:R-:W2:Y:S01]  /*0a70*/  SHFL.IDX PT, R2, R92, RZ, 0x1f ;  /* 0x00001fff5c027589 */ /* 0x000ea200000e0000 */
[----:B------:R-:W-:Y:S01]  /*0a80*/  NOP ;  /* 0x0000000000007918 */ /* 0x000fe20000000000 */
[----:B--2---:R-:W-:-:S13]  /*0a90*/  ISETP.NE.AND P0, PT, R2, 0x4, PT ;  /* 0x000000040200780c */ /* 0x004fda0003f05270 */
[----:B------:R-:W-:Y:S05]  /*0aa0*/  @P0 BRA `(.L_x_13) ;  /* 0x00000000004c0947 */ /* 0x000fea0003800000 */
[----:B-1----:R-:W1:Y:S01]  /*0ab0*/  S2UR UR5, SR_CgaCtaId ;  /* 0x00000000000579c3 */ /* 0x002e620000008800 */
[----:B------:R-:W-:Y:S01]  /*0ac0*/  UMOV UR9, 0x100 ;  /* 0x0000010000097882 */ /* 0x000fe20000000000 */
[----:B------:R-:W-:Y:S01]  /*0ad0*/  UMOV UR7, 0x400 ;  /* 0x0000040000077882 */ /* 0x000fe20000000000 */
[----:B------:R-:W-:Y:S01]  /*0ae0*/  USEL UR9, UR9, 0xe0, UP2 ;  /* 0x000000e009097887 */ /* 0x000fe20009000000 */
[----:B------:R-:W-:Y:S01]  /*0af0*/  UMOV UR4, 0x1 ;  /* 0x0000000100047882 */ /* 0x000fe20000000000 */
[----:B------:R-:W-:Y:S01]  /*0b00*/  ELECT P0, URZ, PT ;  /* 0x0000000000ff782f */ /* 0x000fe20003800000 */
[----:B------:R-:W-:-:S04]  /*0b10*/  UIADD3 UR10, UPT, UPT, -UR4, 0x100000, URZ ;  /* 0x00100000040a7890 */ /* 0x000fc8000fffe1ff */
[----:B------:R-:W-:Y:S02]  /*0b20*/  USHF.L.U32 UR11, UR10, 0xb, URZ ;  /* 0x0000000b0a0b7899 */ /* 0x000fe400080006ff */
[----:B------:R-:W-:Y:S02]  /*0b30*/  USHF.L.U32 UR10, UR10, 0x1, URZ ;  /* 0x000000010a0a7899 */ /* 0x000fe400080006ff */
[----:B------:R-:W-:-:S04]  /*0b40*/  UIADD3 UR12, UPT, UPT, -UR9, 0x100000, URZ ;  /* 0x00100000090c7890 */ /* 0x000fc8000fffe1ff */
[----:B------:R-:W-:Y:S02]  /*0b50*/  USHF.L.U32 UR13, UR12, 0xb, URZ ;  /* 0x0000000b0c0d7899 */ /* 0x000fe400080006ff */
[----:B------:R-:W-:Y:S02]  /*0b60*/  USHF.L.U32 UR12, UR12, 0x1, URZ ;  /* 0x000000010c0c7899 */ /* 0x000fe400080006ff */
[----:B-1----:R-:W-:Y:S01]  /*0b70*/  ULEA UR5, UR5, UR7, 0x18 ;  /* 0x0000000705057291 */ /* 0x002fe2000f8ec0ff */
[----:B------:R-:W1:Y:S11]  /*0b80*/  FENCE.VIEW.ASYNC.S ;  /* 0x00000000000073c6 */ /* 0x000e760000000000 */
[----:B-1----:R2:W1:Y:S01]  /*0b90*/  SYNCS.EXCH.64 URZ, [UR5+0x140], UR10 ;  /* 0x0001400a05ff75b2 */ /* 0x0024620008000100 */
[----:B------:R2:W1:Y:S01]  /*0ba0*/  SYNCS.EXCH.64 URZ, [UR5+0x150], UR12 ;  /* 0x0001500c05ff75b2 */ /* 0x0004620008000100 */
[----:B------:R2:W1:Y:S01]  /*0bb0*/  SYNCS.EXCH.64 URZ, [UR5+0x148], UR10 ;  /* 0x0001480a05ff75b2 */ /* 0x0004620008000100 */
[----:B------:R2:W1:Y:S02]  /*0bc0*/  SYNCS.EXCH.64 URZ, [UR5+0x158], UR12 ;  /* 0x0001580c05ff75b2 */ /* 0x0004640008000100 */
[----:B--2---:R-:W-:Y:S01]  /*0bd0*/  NOP ;  /* 0x0000000000007918 */ /* 0x004fe20000000000 */
.L_x_13:
[----:B------:R-:W2:Y:S01]  /*0be0*/  SHFL.IDX PT, R2, R92, RZ, 0x1f ;  /* 0x00001fff5c027589 */ /* 0x000ea200000e0000 */
[----:B------:R-:W-:Y:S01]  /*0bf0*/  NOP ;  /* 0x0000000000007918 */ /* 0x000fe20000000000 */
[----:B--2---:R-:W-:-:S13]  /*0c00*/  ISETP.NE.AND P0, PT, R2, 0x5, PT ;  /* 0x000000050200780c */ /* 0x004fda0003f05270 */
[----:B------:R-:W-:Y:S05]  /*0c10*/  @P0 BRA `(.L_x_14) ;  /* 0x0000000000580947 */ /* 0x000fea0003800000 */
[----:B-1----:R-:W1:Y:S01]  /*0c20*/  S2UR UR7, SR_CgaCtaId ;  /* 0x00000000000779c3 */ /* 0x002e620000008800 */
        /* <DEDUP_REMOVED lines=12> */
[----:B-1----:R2:W1:Y:S01]  /*0cf0*/  SYNCS.EXCH.64 URZ, [UR7+0x160], UR10 ;  /* 0x0001600a07ff75b2 */ /* 0x0024620008000100 */
[----:B------:R2:W1:Y:S01]  /*0d00*/  SYNCS.EXCH.64 URZ, [UR7+0x180], UR4 ;  /* 0x0001800407ff75b2 */ /* 0x0004620008000100 */
[----:B------:R2:W1:Y:S01]  /*0d10*/  SYNCS.EXCH.64 URZ, [UR7+0x168], UR10 ;  /* 0x0001680a07ff75b2 */ /* 0x0004620008000100 */
[----:B------:R2:W1:Y:S01]  /*0d20*/  SYNCS.EXCH.64 URZ, [UR7+0x188], UR4 ;  /* 0x0001880407ff75b2 */ /* 0x0004620008000100 */
[----:B------:R2:W1:Y:S01]  /*0d30*/  SYNCS.EXCH.64 URZ, [UR7+0x170], UR10 ;  /* 0x0001700a07ff75b2 */ /* 0x0004620008000100 */
[----:B------:R2:W1:Y:S01]  /*0d40*/  SYNCS.EXCH.64 URZ, [UR7+0x190], UR4 ;  /* 0x0001900407ff75b2 */ /* 0x0004620008000100 */
[----:B------:R2:W1:Y:S01]  /*0d50*/  SYNCS.EXCH.64 URZ, [UR7+0x178], UR10 ;  /* 0x0001780a07ff75b2 */ /* 0x0004620008000100 */
[----:B------:R2:W1:Y:S02]  /*0d60*/  SYNCS.EXCH.64 URZ, [UR7+0x198], UR4 ;  /* 0x0001980407ff75b2 */ /* 0x0004640008000100 */
[----:B--2---:R-:W-:Y:S01]  /*0d70*/  NOP ;  /* 0x0000000000007918 */ /* 0x004fe20000000000 */
.L_x_14:
        /* <DEDUP_REMOVED lines=18> */
.L_x_15:
[----:B-1----:R-:W1:Y:S01]  /*0ea0*/  S2UR UR5, SR_CTAID.X ;  /* 0x00000000000579c3 */ /* 0x002e620000002500 */
[----:B------:R-:W-:-:S05]  /*0eb0*/  CS2R.32 R87, SR_CgaSize ;  /* 0x0000000000577805 */ /* 0x000fca0000008a00 */
[----:B------:R-:W-:-:S05]  /*0ec0*/  IMAD R87, R87, -0xa0, RZ ;  /* 0xffffff6057577824 */ /* 0x000fca00078e02ff */
[----:B------:R-:W-:-:S14]  /*0ed0*/  R2UR UR9, R87 ;  /* 0x00000000570972ca */ /* 0x000fdc00000e0000 */
[----:B------:R-:W2:Y:S01]  /*0ee0*/  LDCU UR9, c[0x0][UR9+0x2b0] ;  /* 0x00005600090977ac */ /* 0x000ea20008000800 */
[----:B------:R-:W-:Y:S01]  /*0ef0*/  NOP ;  /* 0x0000000000007918 */ /* 0x000fe20000000000 */
[----:B------:R-:W-:-:S05]  /*0f00*/  CS2R.32 R87, SR_CgaSize ;  /* 0x0000000000577805 */ /* 0x000fca0000008a00 */
[----:B------:R-:W-:-:S05]  /*0f10*/  IMAD R87, R87, -0xa0, RZ ;  /* 0xffffff6057577824 */ /* 0x000fca00078e02ff */
[----:B------:R-:W-:-:S14]  /*0f20*/  R2UR UR7, R87 ;  /* 0x00000000570772ca */ /* 0x000fdc00000e0000 */
[----:B------:R-:W3:Y:S01]  /*0f30*/  LDCU UR7, c[0x0][UR7+0x2b4] ;  /* 0x00005680070777ac */ /* 0x000ee20008000800 */
[----:B------:R-:W4:Y:S08]  /*0f40*/  S2UR UR4, SR_CTAID.Y ;  /* 0x00000000000479c3 */ /* 0x000f300000002600 */
[----:B------:R-:W3:Y:S01]  /*0f50*/  LDC R10, c[0x0][0xb24] ;  /* 0x0002c900ff0a7b82 */ /* 0x000ee20000000800 */
[----:B-1----:R-:W-:-:S02]  /*0f60*/  I2FP.F32.U32 R87, UR5 ;  /* 0x0000000500577c45 */ /* 0x002fc40008201000 */
[----:B------:R-:W-:-:S05]  /*0f70*/  CS2R.32 R3, SR_CgaSize ;  /* 0x0000000000037805 */ /* 0x000fca0000008a00 */
[----:B------:R-:W-:-:S06]  /*0f80*/  IMAD R3, R3, -0xa0, RZ ;  /* 0xffffff6003037824 */ /* 0x000fcc00078e02ff */
[----:B------:R-:W1:Y:S01]  /*0f90*/  LDC R3, c[0x0][R3+0x2a0] ;  /* 0x0000a80003037b82 */ /* 0x000e620000000800 */
[----:B------:R-:W-:Y:S01]  /*0fa0*/  MOV R15, UR5 ;  /* 0x00000005000f7c02 */ /* 0x000fe20008000f00 */
[----:B--2---:R-:W-:Y:S01]  /*0fb0*/  FMUL R87, R87, UR9 ;  /* 0x0000000957577c20 */ /* 0x004fe20008400000 */
[----:B----4-:R-:W-:Y:S02]  /*0fc0*/  I2FP.F32.U32 R86, UR4 ;  /* 0x0000000400567c45 */ /* 0x010fe40008201000 */
[----:B------:R-:W-:-:S05]  /*0fd0*/  CS2R.32 R2, SR_CgaSize ;  /* 0x0000000000027805 */ /* 0x000fca0000008a00 */
[----:B------:R-:W-:-:S06]  /*0fe0*/  IMAD R2, R2, -0xa0, RZ ;  /* 0xffffff6002027824 */ /* 0x000fcc00078e02ff */
[----:B------:R-:W2:Y:S01]  /*0ff0*/  LDC R2, c[0x0][R2+0x2a4] ;  /* 0x0000a90002027b82 */ /* 0x000ea20000000800 */
[----:B------:R-:W-:Y:S01]  /*1000*/  MOV R14, UR4 ;  /* 0x00000004000e7c02 */ /* 0x000fe20008000f00 */
[----:B------:R-:W4:Y:S01]  /*1010*/  F2I.U32.TRUNC.NTZ R87, R87 ;  /* 0x0000005700577305 */ /* 0x000f22000020f000 */
[----:B---3--:R-:W-:-:S05]  /*1020*/  FMUL R86, R86, UR7 ;  /* 0x0000000756567c20 */ /* 0x008fca0008400000 */
[----:B------:R-:W-:Y:S01]  /*1030*/  BAR.SYNC.DEFER_BLOCKING 0x0 ;  /* 0x0000000000007b1d */ /* 0x000fe20000010000 */
[----:B------:R-:W-:-:S05]  /*1040*/  ISETP.GE.AND P0, PT, R10, 0x1, PT ;  /* 0x000000010a00780c */ /* 0x000fca0003f06270 */
[----:B------:R-:W3:Y:S02]  /*1050*/  F2I.U32.TRUNC.NTZ R86, R86 ;  /* 0x0000005600567305 */ /* 0x000ee4000020f000 */
[----:B------:R-:W2:Y:S01]  /*1060*/  S2UR UR36, SR_CTAID.Z ;  /* 0x00000000002479c3 */ /* 0x000ea20000002700 */
[----:B----4-:R-:W-:-:S05]  /*1070*/  IADD3 R87, PT, PT, -R87, RZ, RZ ;  /* 0x000000ff57577210 */ /* 0x010fca0007ffe1ff */
[----:B-1----:R-:W-:Y:S01]  /*1080*/  IMAD R87, R3, R87, UR5 ;  /* 0x0000000503577e24 */ /* 0x002fe2000f8e0257 */
[----:B---3--:R-:W-:-:S05]  /*1090*/  IADD3 R86, PT, PT, -R86, RZ, RZ ;  /* 0x000000ff56567210 */ /* 0x008fca0007ffe1ff */
[----:B--2---:R-:W-:Y:S01]  /*10a0*/  IMAD R86, R2, R86, UR4 ;  /* 0x0000000402567e24 */ /* 0x004fe2000f8e0256 */
[----:B------:R-:W-:Y:S06]  /*10b0*/  @!P0 BRA `(.L_x_16) ;  /* 0x0000000000b88947 */ /* 0x000fec0003800000 */
[----:B------:R-:W1:Y:S01]  /*10c0*/  LDC.64 R4, c[0x0][0xb18] ;  /* 0x0002c600ff047b82 */ /* 0x000e620000000a00 */
[----:B------:R-:W-:-:S07]  /*10d0*/  ISETP.NE.AND P0, PT, R10, 0x1, PT ;  /* 0x000000010a00780c */ /* 0x000fce0003f05270 */
[----:B------:R-:W2:Y:S08]  /*10e0*/  LDC R9, c[0x0][0xb0c] ;  /* 0x0002c300ff097b82 */ /* 0x000eb00000000800 */
[----:B------:R-:W3:Y:S08]  /*10f0*/  LDC R12, c[0x0][0x370] ;  /* 0x0000dc00ff0c7b82 */ /* 0x000ef00000000800 */
[----:B------:R-:W4:Y:S01]  /*1100*/  LDC R11, c[0x0][0x374] ;  /* 0x0000dd00ff0b7b82 */ /* 0x000f220000000800 */
[----:B-1----:R-:W-:-:S07]  /*1110*/  ISETP.NE.AND P1, PT, R4, 0x1, PT ;  /* 0x000000010400780c */ /* 0x002fce0003f25270 */
[----:B------:R-:W3:Y:S01]  /*1120*/  LDC.64 R6, c[0x0][0xb10] ;  /* 0x0002c400ff067b82 */ /* 0x000ee20000000a00 */
[----:B--2---:R-:W-:-:S07]  /*1130*/  ISETP.NE.AND P2, PT, R9, 0x1, PT ;  /* 0x000000010900780c */ /* 0x004fce0003f45270 */
[----:B------:R-:W1:Y:S08]  /*1140*/  LDC R8, c[0x0][0xb20] ;  /* 0x0002c800ff087b82 */ /* 0x000e700000000800 */
[----:B------:R-:W2:Y:S01]  /*1150*/  LDC.64 R2, c[0x0][0xb28] ;  /* 0x0002ca00ff027b82 */ /* 0x000ea20000000a00 */
[----:B----4-:R-:W-:-:S04]  /*1160*/  IMAD.HI.U32 R13, R11, R5, RZ ;  /* 0x000000050b0d7227 */ /* 0x010fc800078e00ff */
[----:B------:R-:W-:-:S04]  /*1170*/  IMAD.HI.U32 R5, R14, R5, RZ ;  /* 0x000000050e057227 */ /* 0x000fc800078e00ff */
[----:B---3--:R-:W-:-:S05]  /*1180*/  IMAD.HI.U32 R16, R12, R6, RZ ;  /* 0x000000060c107227 */ /* 0x008fca00078e00ff */
[-C--:B------:R-:W-:Y:S01]  /*1190*/  @P2 SHF.R.U32.HI R12, RZ, R7.reuse, R16 ;  /* 0x00000007ff0c2219 */ /* 0x080fe20000011610 */
[----:B------:R-:W-:Y:S01]  /*11a0*/  IMAD.HI.U32 R16, R15, R6, RZ ;  /* 0x000000060f107227 */ /* 0x000fe200078e00ff */
[-C--:B-1----:R-:W-:Y:S02]  /*11b0*/  @P1 SHF.R.U32.HI R11, RZ, R8.reuse, R13 ;  /* 0x00000008ff0b1219 */ /* 0x082fe4000001160d */
[----:B------:R-:W-:Y:S02]  /*11c0*/  SHF.R.U32.HI R5, RZ, R8, R5 ;  /* 0x00000008ff057219 */ /* 0x000fe40000011605 */
[----:B------:R-:W-:Y:S02]  /*11d0*/  SHF.R.U32.HI R16, RZ, R7, R16 ;  /* 0x00000007ff107219 */ /* 0x000fe40000011610 */
[----:B------:R-:W-:Y:S01]  /*11e0*/  SEL R5, R14, R5, !P1 ;  /* 0x000000050e057207 */ /* 0x000fe20004800000 */
[----:B--2---:R-:W-:Y:S01]  /*11f0*/  IMAD.HI.U32 R13, R11, R2, RZ ;  /* 0x000000020b0d7227 */ /* 0x004fe200078e00ff */
[----:B------:R-:W-:-:S03]  /*1200*/  SEL R16, R15, R16, !P2 ;  /* 0x000000100f107207 */ /* 0x000fc60005000000 */
[----:B------:R-:W-:Y:S01]  /*1210*/  IMAD.HI.U32 R6, R12, R2, RZ ;  /* 0x000000020c067227 */ /* 0x000fe200078e00ff */
[----:B------:R-:W-:-:S04]  /*1220*/  @P0 SHF.R.U32.HI R11, RZ, R3, R13 ;  /* 0x00000003ff0b0219 */ /* 0x000fc8000001160d */
[----:B------:R-:W-:Y:S01]  /*1230*/  @P0 SHF.R.U32.HI R12, RZ, R3, R6 ;  /* 0x00000003ff0c0219 */ /* 0x000fe20000011606 */
[----:B------:R-:W-:-:S04]  /*1240*/  IMAD R11, R11, R10, RZ ;  /* 0x0000000a0b0b7224 */ /* 0x000fc800078e02ff */
[----:B------:R-:W-:Y:S01]  /*1250*/  IMAD R6, R12, R10, RZ ;  /* 0x0000000a0c067224 */ /* 0x000fe200078e02ff */
[----:B------:R-:W-:-:S04]  /*1260*/  ISETP.GE.AND P1, PT, R5, R11, PT ;  /* 0x0000000b0500720c */ /* 0x000fc80003f26270 */
[----:B------:R-:W-:Y:S01]  /*1270*/  ISETP.GE.OR P1, PT, R16, R6, P1 ;  /* 0x000000061000720c */ /* 0x000fe20000f26670 */
[----:B------:R-:W-:-:S05]  /*1280*/  IMAD.HI.U32 R6, R5, R2, RZ ;  /* 0x0000000205067227 */ /* 0x000fca00078e00ff */
[----:B------:R-:W-:-:S04]  /*1290*/  SHF.R.U32.HI R6, RZ, R3, R6 ;  /* 0x00000003ff067219 */ /* 0x000fc80000011606 */
[----:B------:R-:W-:-:S03]  /*12a0*/  SEL R6, R5, R6, !P0 ;  /* 0x0000000605067207 */ /* 0x000fc60004000000 */
[----:B------:R-:W-:Y:S01]  /*12b0*/  @!P1 IMAD.HI.U32 R7, R16, R2, RZ ;  /* 0x0000000210079227 */ /* 0x000fe200078e00ff */
[----:B------:R-:W-:-:S04]  /*12c0*/  IADD3 R2, PT, PT, -R6, RZ, RZ ;  /* 0x000000ff06027210 */ /* 0x000fc80007ffe1ff */
[----:B------:R-:W-:Y:S01]  /*12d0*/  @!P1 SHF.R.U32.HI R3, RZ, R3, R7 ;  /* 0x00000003ff039219 */ /* 0x000fe20000011607 */
[----:B------:R-:W-:Y:S01]  /*12e0*/  IMAD R2, R10, R2, R5 ;  /* 0x000000020a027224 */ /* 0x000fe200078e0205 */
[----:B------:R-:W-:Y:S02]  /*12f0*/  IADD3 R7, PT, PT, -R5, RZ, RZ ;  /* 0x000000ff05077210 */ /* 0x000fe40007ffe1ff */
[----:B------:R-:W-:-:S03]  /*1300*/  @!P1 SEL R3, R16, R3, !P0 ;  /* 0x0000000310039207 */ /* 0x000fc60004000000 */
[----:B------:R-:W-:Y:S02]  /*1310*/  IMAD R7, R4, R7, R14 ;  /* 0x0000000704077224 */ /* 0x000fe400078e020e */
[--C-:B------:R-:W-:Y:S02]  /*1320*/  @!P1 IMAD.IADD R6, R6, 0x1, -R3.reuse ;  /* 0x0000000106069824 */ /* 0x100fe400078e0a03 */
[----:B------:R-:W-:Y:S01]  /*1330*/  @!P1 IMAD R3, R2, R12, R3 ;  /* 0x0000000c02039224 */ /* 0x000fe200078e0203 */
[----:B------:R-:W-:Y:S01]  /*1340*/  IADD3 R2, PT, PT, -R16, RZ, RZ ;  /* 0x000000ff10027210 */ /* 0x000fe20007ffe1ff */
[----:B------:R-:W-:Y:S02]  /*1350*/  @!P1 IMAD R5, R6, R10, R16 ;  /* 0x0000000a06059224 */ /* 0x000fe400078e0210 */
[----:B------:R-:W-:Y:S02]  /*1360*/  @!P1 IMAD.MOV.U32 R16, RZ, RZ, R3 ;  /* 0x000000ffff109224 */ /* 0x000fe400078e0003 */
[----:B------:R-:W-:-:S02]  /*1370*/  IMAD R2, R9, R2, R15 ;  /* 0x0000000209027224 */ /* 0x000fc400078e020f */
[----:B------:R-:W-:Y:S02]  /*1380*/  IMAD R14, R5, R4, R7 ;  /* 0x00000004050e7224 */ /* 0x000fe400078e0207 */
[----:B------:R-:W-:Y:S02]  /*1390*/  IMAD R15, R16, R9, R2 ;  /* 0x00000009100f7224 */ /* 0x000fe400078e0202 */
.L_x_16:
[----:B------:R-:W1:Y:S01]  /*13a0*/  LDCU UR4, c[0x0][0xb30] ;  /* 0x00016600ff0477ac */ /* 0x000e620008000800 */
[----:B------:R-:W2:Y:S08]  /*13b0*/  S2UR UR37, SR_CgaCtaId ;  /* 0x00000000002579c3 */ /* 0x000eb00000008800 */
[----:B------:R-:W3:Y:S01]  /*13c0*/  LDC R40, c[0x0][0xb24] ;  /* 0x0002c900ff287b82 */ /* 0x000ee20000000800 */
[----:B-1----:R-:W-:-:S09]  /*13d0*/  UISETP.NE.AND UP1, UPT, UR4, 0x1, UPT ;  /* 0x000000010400788c */ /* 0x002fd2000bf25270 */
[----:B--2---:R-:W-:Y:S05]  /*13e0*/  BRA.U UP1, `(.L_x_17) ;  /* 0x0000000101407547 */ /* 0x004fea000b800000 */
[----:B------:R-:W1:Y:S08]  /*13f0*/  LDC.64 R4, c[0x0][0xb10] ;  /* 0x0002c400ff047b82 */ /* 0x000e700000000a00 */
[----:B------:R-:W2:Y:S08]  /*1400*/  LDC.64 R2, c[0x0][0xb18] ;  /* 0x0002c600ff027b82 */ /* 0x000eb00000000a00 */
[----:B------:R-:W4:Y:S08]  /*1410*/  LDC R6, c[0x0][0xb20] ;  /* 0x0002c800ff067b82 */ /* 0x000f300000000800 */
[----:B------:R-:W3:Y:S01]  /*1420*/  LDC R7, c[0x0][0xb0c] ;  /* 0x0002c300ff077b82 */ /* 0x000ee20000000800 */
[----:B-1----:R-:W-:-:S05]  /*1430*/  IMAD.HI.U32 R4, R15, R4, RZ ;  /* 0x000000040f047227 */ /* 0x002fca00078e00ff */
[----:B------:R-:W-:Y:S01]  /*1440*/  SHF.R.U32.HI R4, RZ, R5, R4 ;  /* 0x00000005ff047219 */ /* 0x000fe20000011604 */
[----:B--2---:R-:W-:Y:S01]  /*1450*/  IMAD.HI.U32 R3, R14, R3, RZ ;  /* 0x000000030e037227 */ /* 0x004fe200078e00ff */
[----:B------:R-:W-:-:S04]  /*1460*/  ISETP.NE.AND P0, PT, R2, 0x1, PT ;  /* 0x000000010200780c */ /* 0x000fc80003f05270 */
[----:B----4-:R-:W-:-:S04]  /*1470*/  SHF.R.U32.HI R3, RZ, R6, R3 ;  /* 0x00000006ff037219 */ /* 0x010fc80000011603 */
[----:B------:R-:W-:Y:S02]  /*1480*/  SEL R3, R14, R3, !P0 ;  /* 0x000000030e037207 */ /* 0x000fe40004000000 */
[----:B---3--:R-:W-:-:S04]  /*1490*/  ISETP.NE.AND P1, PT, R7, 0x1, PT ;  /* 0x000000010700780c */ /* 0x008fc80003f25270 */
[----:B------:R-:W-:-:S05]  /*14a0*/  SEL R4, R15, R4, !P1 ;  /* 0x000000040f047207 */ /* 0x000fca0004800000 */
[----:B------:R-:W-:Y:S02]  /*14b0*/  IMAD.IADD R5, R3, 0x1, -R4 ;  /* 0x0000000103057824 */ /* 0x000fe400078e0a04 */
[----:B------:R-:W-:Y:S02]  /*14c0*/  IMAD.IADD R3, R4, 0x1, -R3 ;  /* 0x0000000104037824 */ /* 0x000fe400078e0a03 */
[----:B------:R-:W-:Y:S02]  /*14d0*/  IMAD R15, R5, R7, R15 ;  /* 0x00000007050f7224 */ /* 0x000fe400078e020f */
[----:B------:R-:W-:-:S07]  /*14e0*/  IMAD R14, R3, R2, R14 ;  /* 0x00000002030e7224 */ /* 0x000fce00078e020e */
.L_x_17:
[----:B------:R-:W-:Y:S01]  /*14f0*/  BAR.SYNC.DEFER_BLOCKING 0x0 ;  /* 0x0000000000007b1d */ /* 0x000fe20000010000 */
[----:B------:R-:W-:Y:S01]  /*1500*/  UISETP.NE.AND UP1, UPT, UR8, 0x2, UPT ;  /* 0x000000020800788c */ /* 0x000fe2000bf25270 */
[----:B------:R-:W-:Y:S02]  /*1510*/  ISETP.NE.OR P5, PT, R0, 0x2, !P5 ;  /* 0x000000020000780c */ /* 0x000fe40006fa5670 */
[----:B------:R-:W-:-:S06]  /*1520*/  LOP3.LUT R2, R93, 0x1f, RZ, 0xc0, !PT ;  /* 0x0000001f5d027812 */ /* 0x000fcc00078ec0ff */
[----:B------:R-:W-:Y:S05]  /*1530*/  BRA.U UP1, `(.L_x_18) ;  /* 0x00000019010c7547 */ /* 0x000fea000b800000 */
[----:B------:R-:W1:Y:S01]  /*1540*/  LDCU UR13, c[0x0][0x38c] ;  /* 0x00007180ff0d77ac */ /* 0x000e620008000800 */
[----:B------:R-:W2:Y:S01]  /*1550*/  LDC R8, c[0x0][0x370] ;  /* 0x0000dc00ff087b82 */ /* 0x000ea20000000800 */
[----:B------:R-:W-:Y:S01]  /*1560*/  PLOP3.LUT P1, PT, PT, PT, UP2, 0x80, 0x8 ;  /* 0x000000000008781c */ /* 0x000fe20003f2f028 */
[----:B------:R-:W-:Y:S01]  /*1570*/  IMAD.MOV.U32 R17, RZ, RZ, 0x1 ;  /* 0x00000001ff117424 */ /* 0x000fe200078e00ff */
[----:B------:R-:W-:Y:S01]  /*1580*/  ISETP.EQ.OR P4, PT, R2, RZ, P5 ;  /* 0x000000ff0200720c */ /* 0x000fe20002f82670 */
[----:B------:R-:W-:Y:S01]  /*1590*/  IMAD.MOV.U32 R16, RZ, RZ, RZ ;  /* 0x000000ffff107224 */ /* 0x000fe200078e00ff */
[----:B------:R-:W-:Y:S02]  /*15a0*/  PLOP3.LUT P1, PT, P1, PT, PT, 0x8, 0x80 ;  /* 0x000000000080781c */ /* 0x000fe40000f2e170 */
[----:B------:R-:W-:Y:S01]  /*15b0*/  CS2R R12, SRZ ;  /* 0x00000000000c7805 */ /* 0x000fe2000001ff00 */
[----:B------:R-:W-:Y:S01]  /*15c0*/  IMAD.MOV.U32 R11, RZ, RZ, 0x1 ;  /* 0x00000001ff0b7424 */ /* 0x000fe200078e00ff */
[----:B------:R-:W4:Y:S01]  /*15d0*/  LDC R0, c[0x0][0x374] ;  /* 0x0000dd00ff007b82 */ /* 0x000f220000000800 */
[----:B------:R-:W2:Y:S01]  /*15e0*/  LDCU.64 UR22, c[0x0][0x348] ;  /* 0x00006900ff1677ac */ /* 0x000ea20008000a00 */
[----:B------:R-:W-:Y:S01]  /*15f0*/  UMOV UR6, URZ ;  /* 0x000000ff00067c82 */ /* 0x000fe20008000000 */
[----:B-1----:R-:W-:-:S04]  /*1600*/  UIADD3 UR5, UPT, UPT, UR13, 0x1f, URZ ;  /* 0x0000001f0d057890 */ /* 0x002fc8000fffe0ff */
[----:B------:R-:W-:-:S04]  /*1610*/  USHF.R.S32.HI UR4, URZ, 0x1f, UR5 ;  /* 0x0000001fff047899 */ /* 0x000fc80008011405 */
[----:B------:R-:W-:-:S04]  /*1620*/  ULEA.HI UR4, UR4, UR5, URZ, 0x5 ;  /* 0x0000000504047291 */ /* 0x000fc8000f8f28ff */
[----:B------:R-:W-:Y:S02]  /*1630*/  USHF.R.S32.HI UR15, URZ, 0x5, UR4 ;  /* 0x00000005ff0f7899 */ /* 0x000fe40008011404 */
[----:B------:R-:W-:Y:S02]  /*1640*/  UIADD3 UR4, UPT, UPT, UR13, -0x1, URZ ;  /* 0xffffffff0d047890 */ /* 0x000fe4000fffe0ff */
[----:B------:R-:W-:Y:S02]  /*1650*/  UISETP.LT.U32.AND UP0, UPT, UR15, 0x10, UPT ;  /* 0x000000100f00788c */ /* 0x000fe4000bf01070 */
[----:B------:R-:W-:Y:S02]  /*1660*/  UISETP.GE.U32.AND UP1, UPT, UR4, -0x3f, UPT ;  /* 0xffffffc10400788c */ /* 0x000fe4000bf26070 */
[----:B------:R-:W-:Y:S02]  /*1670*/  USEL UR14, UR15, 0x10, UP0 ;  /* 0x000000100f0e7887 */ /* 0x000fe40008000000 */
[----:B------:R-:W-:-:S02]  /*1680*/  UIADD3 UR13, UPT, UPT, UR13, 0x3e, URZ ;  /* 0x0000003e0d0d7890 */ /* 0x000fc4000fffe0ff */
[----:B------:R-:W-:Y:S02]  /*1690*/  UIADD3 UR5, UPT, UPT, UR14, -0x1, URZ ;  /* 0xffffffff0e057890 */ /* 0x000fe4000fffe0ff */
[----:B------:R-:W-:-:S03]  /*16a0*/  UIADD3 UR7, UPT, UPT, UR15, -UR14, URZ ;  /* 0x8000000e0f077290 */ /* 0x000fc6000fffe0ff */
[----:B------:R-:W-:-:S04]  /*16b0*/  @UP1 UIADD3 UR5, UPT, UPT, UR14, URZ, URZ ;  /* 0x000000ff0e051290 */ /* 0x000fc8000fffe0ff */
[----:B--2---:R-:W-:-:S12]  /*16c0*/  UIADD3 UR5, UPT, UPT, UR5, 0x1, URZ ;  /* 0x0000000105057890 */ /* 0x004fd8000fffe0ff */
.L_x_36:
[----:B------:R-:W-:Y:S01]  /*16d0*/  UISETP.NE.AND UP0, UPT, UR37, URZ, UPT ;  /* 0x000000ff2500728c */ /* 0x000fe2000bf05270 */
[----:B------:R-:W1:Y:S08]  /*16e0*/  S2UR UR37, SR_CgaCtaId ;  /* 0x00000000002579c3 */ /* 0x000e700000008800 */
[----:B------:R-:W-:Y:S05]  /*16f0*/  BRA.U UP0, `(.L_x_19) ;  /* 0x0000000100347547 */ /* 0x000fea000b800000 */
[----:B------:R-:W2:Y:S01]  /*1700*/  S2R R2, SR_CgaCtaId ;  /* 0x0000000000027919 */ /* 0x000ea20000008800 */
[----:B------:R-:W-:-:S04]  /*1710*/  MOV R3, 0x400 ;  /* 0x0000040000037802 */ /* 0x000fc80000000f00 */
[----:B--2---:R-:W-:Y:S02]  /*1720*/  LEA R2, R2, R3, 0x18 ;  /* 0x0000000302027211 */ /* 0x004fe400078ec0ff */
[----:B------:R-:W-:-:S03]  /*1730*/  SHF.L.U32 R3, R11, 0x1f, RZ ;  /* 0x0000001f0b037819 */ /* 0x000fc600000006ff */
[----:B------:R-:W-:-:S04]  /*1740*/  IMAD R2, R12, 0x8, R2 ;  /* 0x000000080c027824 */ /* 0x000fc800078e0202 */
[----:B------:R-:W2:Y:S02]  /*1750*/  SYNCS.PHASECHK.TRANS64.TRYWAIT P0, [R2+URZ+0x1b0], R3 ;  /* 0x0001b003020075a7 */ /* 0x000ea400080011ff */
[----:B--2---:R-:W-:Y:S05]  /*1760*/  @!P0 BRA `(.L_x_20) ;  /* 0x0000006400208947 */ /* 0x004fea0003800000 */
.L_x_128:
[----:B------:R-:W-:Y:S01]  /*1770*/  VIADD R12, R12, 0x1 ;  /* 0x000000010c0c7836 */ /* 0x000fe20000000000 */
[----:B------:R2:W-:Y:S04]  /*1780*/  SYNCS.ARRIVE.TRANS64.A1T0 RZ, [R2+URZ+0x1a0], RZ ;  /* 0x0001a0ff02ff79a7 */ /* 0x0005e800081000ff */
[----:B------:R-:W-:-:S04]  /*1790*/  ISETP.NE.AND P0, PT, R12, 0x2, PT ;  /* 0x000000020c00780c */ /* 0x000fc80003f05270 */
[----:B------:R-:W-:Y:S02]  /*17a0*/  SEL R12, R12, RZ, P0 ;  /* 0x000000ff0c0c7207 */ /* 0x000fe40000000000 */
[----:B--2---:R-:W-:-:S04]  /*17b0*/  SEL R2, RZ, 0x1, P0 ;  /* 0x00000001ff027807 */ /* 0x004fc80000000000 */
[----:B------:R-:W-:-:S07]  /*17c0*/  LOP3.LUT R11, R11, R2, RZ, 0x3c, !PT ;  /* 0x000000020b0b7212 */ /* 0x000fce00078e3cff */
.L_x_19:
[----:B------:R-:W-:Y:S01]  /*17d0*/  UMOV UR4, 0x400 ;  /* 0x0000040000047882 */ /* 0x000fe20000000000 */
[----:B------:R-:W-:Y:S01]  /*17e0*/  SHF.L.U32 R2, R17, 0x1f, RZ ;  /* 0x0000001f11027819 */ /* 0x000fe200000006ff */
[----:B-1----:R-:W-:Y:S01]  /*17f0*/  ULEA UR4, UR37, UR4, 0x18 ;  /* 0x0000000425047291 */ /* 0x002fe2000f8ec0ff */
[----:B------:R-:W-:Y:S01]  /*1800*/  R2UR UR35, R15 ;  /* 0x000000000f2372ca */ /* 0x000fe200000e0000 */
[----:B------:R-:W-:Y:S01]  /*1810*/  UISETP.GE.U32.AND UP0, UPT, UR13, 0x3f, UPT ;  /* 0x0000003f0d00788c */ /* 0x000fe2000bf06070 */
[----:B------:R-:W-:Y:S01]  /*1820*/  R2UR UR10, R14 ;  /* 0x000000000e0a72ca */ /* 0x000fe200000e0000 */
[----:B------:R-:W-:Y:S01]  /*1830*/  ULEA UR8, UR6, UR4, 0x3 ;  /* 0x0000000406087291 */ /* 0x000fe2000f8e18ff */
[----:B------:R-:W-:-:S08]  /*1840*/  UMOV UR24, URZ ;  /* 0x000000ff00187c82 */ /* 0x000fd00008000000 */
[----:B------:R1:W2:Y:S01]  /*1850*/  SYNCS.PHASECHK.TRANS64.TRYWAIT P0, [UR8+0x80], R2 ;  /* 0x00008002ff0075a7 */ /* 0x0002a20008001108 */
[----:B------:R-:W-:Y:S02]  /*1860*/  USHF.L.U32 UR35, UR35, 0x7, URZ ;  /* 0x0000000723237899 */ /* 0x000fe400080006ff */
[----:B------:R-:W-:Y:S01]  /*1870*/  USHF.L.U32 UR10, UR10, 0x6, URZ ;  /* 0x000000060a0a7899 */ /* 0x000fe200080006ff */
[----:B------:R-:W-:Y:S11]  /*1880*/  BRA.U !UP0, `(.L_x_21) ;  /* 0x0000000108a87547 */ /* 0x000ff6000b800000 */
[----:B------:R-:W-:Y:S01]  /*1890*/  UMOV UR16, URZ ;  /* 0x000000ff00107c82 */ /* 0x000fe20008000000 */
[----:B------:R-:W-:-:S05]  /*18a0*/  UMOV UR17, UR6 ;  /* 0x0000000600117c82 */ /* 0x000fca0008000000 */
.L_x_26:
[----:B-1----:R-:W-:Y:S01]  /*18b0*/  ULEA UR33, UR17, UR4, 0x3 ;  /* 0x0000000411217291 */ /* 0x002fe2000f8e18ff */
[----:B--2---:R-:W-:Y:S01]  /*18c0*/  @!P5 MOV R3, 0x3000 ;  /* 0x000030000003d802 */ /* 0x004fe20000000f00 */
[----:B--2---:R-:W-:Y:S10]  /*18d0*/  @P0 BRA `(.L_x_22) ;  /* 0x00000000000c0947 */ /* 0x004ff40003800000 */
[----:B------:R-:W-:-:S04]  /*18e0*/  SHF.L.U32 R4, R17, 0x1f, RZ ;  /* 0x0000001f11047819 */ /* 0x000fc800000006ff */
[----:B------:R-:W2:Y:S02]  /*18f0*/  SYNCS.PHASECHK.TRANS64.TRYWAIT P0, [UR33+0x80], R4 ;  /* 0x00008004ff0075a7 */ /* 0x000ea40008001121 */
[----:B--2---:R-:W-:Y:S05]  /*1900*/  @!P0 BRA `(.L_x_23) ;  /* 0x0000006000cc8947 */ /* 0x004fea0003800000 */
.L_x_22:
[----:B------:R2:W-:Y:S01]  /*1910*/  @!P5 SYNCS.ARRIVE.TRANS64 RZ, [UR33], R3 ;  /* 0x00000003ffffd9a7 */ /* 0x0005e20008000021 */
[----:B------:R-:W-:Y:S04]  /*1920*/  BSSY.RECONVERGENT B0, `(.L_x_24) ;  /* 0x0000003000007945 */ /* 0x000fe80003800200 */
[----:B------:R-:W-:Y:S05]  /*1930*/  @P4 BRA `(.L_x_25) ;  /* 0x0000000000044947 */ /* 0x000fea0003800000 */
[----:B------:R-:W-:Y:S05]  /*1940*/  BPT.TRAP 0x1 ;  /* 0x000000040000795c */ /* 0x000fea0000300000 */
.L_x_25:
[----:B------:R-:W-:Y:S05]  /*1950*/  BSYNC.RECONVERGENT B0 ;  /* 0x0000000000007941 */ /* 0x000fea0003800200 */
.L_x_24:
[----:B------:R-:W-:Y:S02]  /*1960*/  UIADD3 UR6, UPT, UPT, UR17, 0x1, URZ ;  /* 0x0000000111067890 */ /* 0x000fe4000fffe0ff */
[----:B------:R-:W-:Y:S02]  /*1970*/  ULEA UR32, UR17, UR4, 0xd ;  /* 0x0000000411207291 */ /* 0x000fe4000f8e68ff */
[----:B------:R-:W-:Y:S02]  /*1980*/  UISETP.NE.AND UP0, UPT, UR6, 0x10, UPT ;  /* 0x000000100600788c */ /* 0x000fe4000bf05270 */
[----:B------:R-:W-:Y:S02]  /*1990*/  UIADD3 UR26, UP1, UPT, UR22, 0x80, URZ ;  /* 0x00000080161a7890 */ /* 0x000fe4000ff3e0ff */
[----:B------:R-:W-:Y:S02]  /*19a0*/  USEL UR9, URZ, 0x1, UP0 ;  /* 0x00000001ff097887 */ /* 0x000fe40008000000 */
[----:B------:R-:W-:-:S02]  /*19b0*/  USEL UR6, UR6, URZ, UP0 ;  /* 0x000000ff06067287 */ /* 0x000fc40008000000 */
[----:B------:R-:W-:Y:S02]  /*19c0*/  UIADD3 UR20, UP0, UPT, UR22, 0x180, URZ ;  /* 0x0000018016147890 */ /* 0x000fe4000ff1e0ff */
[----:B------:R-:W-:Y:S01]  /*19d0*/  ULEA UR8, UR6, UR4, 0x3 ;  /* 0x0000000406087291 */ /* 0x000fe2000f8e18ff */
[----:B------:R-:W-:Y:S01]  /*19e0*/  LOP3.LUT R17, R17, UR9, RZ, 0x3c, !PT ;  /* 0x0000000911117c12 */ /* 0x000fe2000f8e3cff */
[----:B------:R-:W-:Y:S02]  /*19f0*/  USHF.L.U32 UR34, UR16, 0x5, URZ ;  /* 0x0000000510227899 */ /* 0x000fe400080006ff */
[----:B------:R-:W-:Y:S01]  /*1a00*/  UIADD3.X UR27, UPT, UPT, URZ, UR23, URZ, UP1, !UPT ;  /* 0x00000017ff1b7290 */ /* 0x000fe20008ffe4ff */
[----:B-1----:R-:W-:Y:S01]  /*1a10*/  SHF.L.U32 R2, R17, 0x1f, RZ ;  /* 0x0000001f11027819 */ /* 0x002fe200000006ff */
[----:B------:R-:W-:Y:S02]  /*1a20*/  UIADD3 UR32, UPT, UPT, UR32, 0x6400, URZ ;  /* 0x0000640020207890 */ /* 0x000fe4000fffe0ff */
[----:B------:R-:W-:Y:S01]  /*1a30*/  UIADD3.X UR21, UPT, UPT, URZ, UR23, URZ, UP0, !UPT ;  /* 0x00000017ff157290 */ /* 0x000fe200087fe4ff */
[----:B------:R1:W1:Y:S01]  /*1a40*/  SYNCS.PHASECHK.TRANS64.TRYWAIT P0, [UR8+0x80], R2 ;  /* 0x00008002ff0075a7 */ /* 0x0002620008001108 */
[----:B------:R-:W-:Y:S01]  /*1a50*/  ULEA UR8, UR17, UR4, 0xc ;  /* 0x0000000411087291 */ /* 0x000fe2000f8e60ff */
[----:B------:R-:W-:Y:S01]  /*1a60*/  UMOV UR18, 0x0 ;  /* 0x0000000000127882 */ /* 0x000fe20000000000 */
[----:B------:R-:W-:-:S02]  /*1a70*/  UMOV UR19, 0x10000000 ;  /* 0x1000000000137882 */ /* 0x000fc40000000000 */
[----:B------:R-:W-:Y:S01]  /*1a80*/  UIADD3 UR8, UPT, UPT, UR8, 0x26400, URZ ;  /* 0x0002640008087890 */ /* 0x000fe2000fffe0ff */
[----:B------:R1:W-:Y:S01]  /*1a90*/  UTMALDG.3D [UR32], [UR26], desc[UR18] ;  /* 0x000012201a0075b4 */ /* 0x0003e20008011000 */
[----:B------:R-:W-:Y:S01]  /*1aa0*/  UMOV UR12, UR36 ;  /* 0x00000024000c7c82 */ /* 0x000fe20008000000 */
[----:B------:R-:W-:Y:S01]  /*1ab0*/  UMOV UR9, UR33 ;  /* 0x0000002100097c82 */ /* 0x000fe20008000000 */
[----:B------:R-:W-:Y:S01]  /*1ac0*/  UMOV UR11, UR34 ;  /* 0x00000022000b7c82 */ /* 0x000fe20008000000 */
[----:B------:R-:W-:Y:S01]  /*1ad0*/  UIADD3 UR16, UPT, UPT, UR16, 0x1, URZ ;  /* 0x0000000110107890 */ /* 0x000fe2000fffe0ff */
[----:B------:R-:W-:Y:S01]  /*1ae0*/  UMOV UR24, UR5 ;  /* 0x0000000500187c82 */ /* 0x000fe20008000000 */
[----:B------:R-:W-:Y:S02]  /*1af0*/  UMOV UR17, UR6 ;  /* 0x0000000600117c82 */ /* 0x000fe40008000000 */
[----:B------:R1:W-:Y:S01]  /*1b00*/  UTMALDG.3D [UR8], [UR20], desc[UR18] ;  /* 0x00001208140075b4 */ /* 0x0003e20008011000 */
[----:B------:R-:W-:-:S09]  /*1b10*/  UISETP.NE.AND UP0, UPT, UR16, UR5, UPT ;  /* 0x000000051000728c */ /* 0x000fd2000bf05270 */
[----:B------:R-:W-:Y:S05]  /*1b20*/  BRA.U UP0, `(.L_x_26) ;  /* 0xfffffffd00607547 */ /* 0x000fea000b83ffff */
.L_x_21:
[----:B-1----:R-:W-:Y:S01]  /*1b30*/  ULEA UR8, UR6, UR4, 0x3 ;  /* 0x0000000406087291 */ /* 0x002fe2000f8e18ff */
[----:B------:R-:W-:Y:S01]  /*1b40*/  SHF.L.U32 R2, R17, 0x1f, RZ ;  /* 0x0000001f11027819 */ /* 0x000fe200000006ff */
[----:B------:R-:W-:Y:S01]  /*1b50*/  @!P1 SYNCS.ARRIVE.TRANS64.A1T0 RZ, [UR4+0x138], RZ ;  /* 0x000138ffffff99a7 */ /* 0x000fe20008100004 */
[----:B------:R-:W-:-:S06]  /*1b60*/  UISETP.GT.AND UP0, UPT, UR15, UR14, UPT ;  /* 0x0000000e0f00728c */ /* 0x000fcc000bf04270 */
[----:B--2---:R1:W2:Y:S03]  /*1b70*/  SYNCS.PHASECHK.TRANS64.TRYWAIT P0, [UR8+0x80], R2 ;  /* 0x00008002ff0075a7 */ /* 0x0042a60008001108 */
[----:B------:R-:W-:Y:S05]  /*1b80*/  BRA.U !UP0, `(.L_x_27) ;  /* 0x0000000108ac7547 */ /* 0x000fea000b800000 */
[----:B------:R-:W-:Y:S01]  /*1b90*/  UIADD3 UR21, UPT, UPT, UR7, UR24, URZ ;  /* 0x0000001807157290 */ /* 0x000fe2000fffe0ff */
[----:B------:R-:W-:-:S11]  /*1ba0*/  UMOV UR25, UR6 ;  /* 0x0000000600197c82 */ /* 0x000fd60008000000 */
.L_x_32:
[----:B-1----:R-:W-:Y:S01]  /*1bb0*/  ULEA UR17, UR25, UR4, 0x3 ;  /* 0x0000000419117291 */ /* 0x002fe2000f8e18ff */
[----:B--2---:R-:W-:Y:S01]  /*1bc0*/  @!P5 MOV R3, 0x3000 ;  /* 0x000030000003d802 */ /* 0x004fe20000000f00 */
[----:B--2---:R-:W-:Y:S10]  /*1bd0*/  @P0 BRA `(.L_x_28) ;  /* 0x00000000000c0947 */ /* 0x004ff40003800000 */
[----:B------:R-:W-:-:S04]  /*1be0*/  SHF.L.U32 R4, R17, 0x1f, RZ ;  /* 0x0000001f11047819 */ /* 0x000fc800000006ff */
[----:B------:R-:W2:Y:S02]  /*1bf0*/  SYNCS.PHASECHK.TRANS64.TRYWAIT P0, [UR17+0x80], R4 ;  /* 0x00008004ff0075a7 */ /* 0x000ea40008001111 */
[----:B--2---:R-:W-:Y:S05]  /*1c00*/  @!P0 BRA `(.L_x_29) ;  /* 0x0000006000248947 */ /* 0x004fea0003800000 */
.L_x_28:
[----:B------:R2:W-:Y:S01]  /*1c10*/  @!P5 SYNCS.ARRIVE.TRANS64 RZ, [UR17], R3 ;  /* 0x00000003ffffd9a7 */ /* 0x0005e20008000011 */
[----:B------:R-:W-:Y:S04]  /*1c20*/  BSSY.RECONVERGENT B0, `(.L_x_30) ;  /* 0x0000003000007945 */ /* 0x000fe80003800200 */
[----:B------:R-:W-:Y:S05]  /*1c30*/  @P4 BRA `(.L_x_31) ;  /* 0x0000000000044947 */ /* 0x000fea0003800000 */
[----:B------:R-:W-:Y:S05]  /*1c40*/  BPT.TRAP 0x1 ;  /* 0x000000040000795c */ /* 0x000fea0000300000 */
.L_x_31:
[----:B------:R-:W-:Y:S05]  /*1c50*/  BSYNC.RECONVERGENT B0 ;  /* 0x0000000000007941 */ /* 0x000fea0003800200 */
.L_x_30:
        /* <DEDUP_REMOVED lines=10> */
[----:B------:R-:W-:Y:S01]  /*1d00*/  UIADD3 UR16, UPT, UPT, UR16, 0x6400, URZ ;  /* 0x0000640010107890 */ /* 0x000fe2000fffe0ff */
[----:B-1----:R-:W-:Y:S01]  /*1d10*/  SHF.L.U32 R2, R17, 0x1f, RZ ;  /* 0x0000001f11027819 */ /* 0x002fe200000006ff */
[----:B------:R-:W-:Y:S02]  /*1d20*/  UIADD3.X UR31, UPT, UPT, URZ, UR23, URZ, UP1, !UPT ;  /* 0x00000017ff1f7290 */ /* 0x000fe40008ffe4ff */
[----:B------:R-:W-:Y:S01]  /*1d30*/  UIADD3.X UR29, UPT, UPT, URZ, UR23, URZ, UP0, !UPT ;  /* 0x00000017ff1d7290 */ /* 0x000fe200087fe4ff */
[----:B------:R1:W1:Y:S01]  /*1d40*/  SYNCS.PHASECHK.TRANS64.TRYWAIT P0, [UR8+0x80], R2 ;  /* 0x00008002ff0075a7 */ /* 0x0002620008001108 */
[----:B------:R-:W-:Y:S01]  /*1d50*/  ULEA UR8, UR25, UR4, 0xc ;  /* 0x0000000419087291 */ /* 0x000fe2000f8e60ff */
[----:B------:R-:W-:Y:S01]  /*1d60*/  UMOV UR26, 0x0 ;  /* 0x00000000001a7882 */ /* 0x000fe20000000000 */
[----:B------:R-:W-:-:S02]  /*1d70*/  UMOV UR27, 0x10000000 ;  /* 0x10000000001b7882 */ /* 0x000fc40000000000 */
[----:B------:R-:W-:Y:S01]  /*1d80*/  UIADD3 UR8, UPT, UPT, UR8, 0x26400, URZ ;  /* 0x0002640008087890 */ /* 0x000fe2000fffe0ff */
[----:B------:R-:W-:Y:S01]  /*1d90*/  UMOV UR19, UR35 ;  /* 0x0000002300137c82 */ /* 0x000fe20008000000 */
[----:B------:R-:W-:Y:S01]  /*1da0*/  UMOV UR20, UR36 ;  /* 0x0000002400147c82 */ /* 0x000fe20008000000 */
[----:B------:R-:W-:Y:S01]  /*1db0*/  UMOV UR12, UR36 ;  /* 0x00000024000c7c82 */ /* 0x000fe20008000000 */
[----:B------:R-:W-:Y:S01]  /*1dc0*/  UMOV UR9, UR17 ;  /* 0x0000001100097c82 */ /* 0x000fe20008000000 */
[----:B------:R-:W-:Y:S01]  /*1dd0*/  UMOV UR11, UR18 ;  /* 0x00000012000b7c82 */ /* 0x000fe20008000000 */
[----:B------:R1:W-:Y:S01]  /*1de0*/  UTMALDG.3D [UR16], [UR30], desc[UR26] ;  /* 0x00001a101e0075b4 */ /* 0x0003e20008011000 */
[----:B------:R-:W-:Y:S01]  /*1df0*/  UIADD3 UR24, UPT, UPT, UR24, 0x1, URZ ;  /* 0x0000000118187890 */ /* 0x000fe2000fffe0ff */
[----:B------:R-:W-:-:S03]  /*1e00*/  UMOV UR25, UR6 ;  /* 0x0000000600197c82 */ /* 0x000fc60008000000 */
[----:B------:R-:W-:Y:S01]  /*1e10*/  UISETP.NE.AND UP0, UPT, UR24, UR21, UPT ;  /* 0x000000151800728c */ /* 0x000fe2000bf05270 */
[----:B------:R1:W-:Y:S08]  /*1e20*/  UTMALDG.3D [UR8], [UR28], desc[UR26] ;  /* 0x00001a081c0075b4 */ /* 0x0003f00008011000 */
[----:B------:R-:W-:Y:S05]  /*1e30*/  BRA.U UP0, `(.L_x_32) ;  /* 0xfffffffd005c7547 */ /* 0x000fea000b83ffff */
.L_x_27:
[C---:B-1----:R-:W-:Y:S01]  /*1e40*/  LEA R2, R16.reuse, UR4, 0x3 ;  /* 0x0000000410027c11 */ /* 0x042fe2000f8e18ff */
[----:B------:R-:W-:Y:S01]  /*1e50*/  NOP ;  /* 0x0000000000007918 */ /* 0x000fe20000000000 */
[----:B--2---:R-:W-:Y:S02]  /*1e60*/  SHF.L.U32 R3, R13, 0x1f, RZ ;  /* 0x0000001f0d037819 */ /* 0x004fe400000006ff */
[----:B------:R-:W-:Y:S02]  /*1e70*/  LEA R4, R16, UR4, 0x4 ;  /* 0x0000000410047c11 */ /* 0x000fe4000f8e20ff */
[----:B------:R-:W1:Y:S02]  /*1e80*/  SYNCS.PHASECHK.TRANS64.TRYWAIT P0, [R2+URZ+0x140], R3 ;  /* 0x00014003020075a7 */ /* 0x000e6400080011ff */
[----:B-1----:R-:W-:Y:S05]  /*1e90*/  @!P0 BRA `(.L_x_33) ;  /* 0x0000005c00988947 */ /* 0x002fea0003800000 */
.L_x_131:
[----:B------:R-:W2:Y:S01]  /*1ea0*/  LDS.128 R4, [R4+0x1d0] ;  /* 0x0001d00004047984 */ /* 0x000ea20000000c00 */
[----:B---3--:R-:W-:Y:S01]  /*1eb0*/  ISETP.GE.AND P0, PT, R40, 0x1, PT ;  /* 0x000000012800780c */ /* 0x008fe20003f06270 */
[----:B-1----:R-:W-:Y:S01]  /*1ec0*/  VIADD R2, R2, 0x150 ;  /* 0x0000015002027836 */ /* 0x002fe20000000000 */
[----:B------:R-:W-:Y:S01]  /*1ed0*/  @!PT LDS RZ, [RZ] ;  /* 0x00000000fffff984 */ /* 0x000fe20000000800 */
[----:B------:R-:W-:Y:S01]  /*1ee0*/  @!PT LDS RZ, [RZ] ;  /* 0x00000000fffff984 */ /* 0x000fe20000000800 */
[----:B------:R-:W-:Y:S01]  /*1ef0*/  @!PT LDS RZ, [RZ] ;  /* 0x00000000fffff984 */ /* 0x000fe20000000800 */
[----:B------:R-:W-:Y:S01]  /*1f00*/  @!PT LDS RZ, [RZ] ;  /* 0x00000000fffff984 */ /* 0x000fe20000000800 */
[----:B------:R1:W-:Y:S06]  /*1f10*/  MEMBAR.ALL.CTA ;  /* 0x0000000000007992 */ /* 0x0003ec0000008000 */
[----:B-1----:R-:W1:Y:S01]  /*1f20*/  FENCE.VIEW.ASYNC.S ;  /* 0x00000000000073c6 */ /* 0x002e620000000000 */
[----:B------:R-:W-:-:S04]  /*1f30*/  PRMT R2, RZ, 0x654, R2 ;  /* 0x00000654ff027816 */ /* 0x000fc80000000002 */
[----:B-1----:R1:W-:Y:S01]  /*1f40*/  SYNCS.ARRIVE.TRANS64.RED.A1T0 RZ, [R2+URZ], RZ ;  /* 0x000000ff02ff79a7 */ /* 0x0023e200081004ff */
[----:B--2---:R-:W-:-:S13]  /*1f50*/  LOP3.LUT P2, RZ, R6, 0x1, RZ, 0xc0, !PT ;  /* 0x0000000106ff7812 */ /* 0x004fda000784c0ff */
[----:B------:R-:W-:Y:S01]  /*1f60*/  @P2 SHF.R.U32.HI R3, RZ, 0x10, R5 ;  /* 0x00000010ff032819 */ /* 0x000fe20000011605 */
[----:B------:R-:W-:Y:S01]  /*1f70*/  VOTEU.ANY UP0, P2 ;  /* 0x0000000000ff7886 */ /* 0x000fe20001000100 */
[----:B------:R-:W-:Y:S02]  /*1f80*/  @P2 MOV R10, R4 ;  /* 0x00000004000a2202 */ /* 0x000fe40000000f00 */
[----:B------:R-:W-:Y:S02]  /*1f90*/  @P2 R2UR.BROADCAST UR8, R3 ;  /* 0x00000000030822ca */ /* 0x000fe400008e0000 */
[----:B------:R-:W-:-:S11]  /*1fa0*/  @P2 LOP3.LUT R9, R5, 0xffff, RZ, 0xc0, !PT ;  /* 0x0000ffff05092812 */ /* 0x000fd600078ec0ff */
[----:B------:R-:W-:Y:S01]  /*1fb0*/  @UP0 UMOV UR36, UR8 ;  /* 0x0000000800240c82 */ /* 0x000fe20008000000 */
[----:B-1----:R-:W-:Y:S05]  /*1fc0*/  @!P0 BRA `(.L_x_34) ;  /* 0x0000000000b88947 */ /* 0x002fea0003800000 */
[----:B------:R-:W4:Y:S01]  /*1fd0*/  LDC.64 R4, c[0x0][0xb18] ;  /* 0x0002c600ff047b82 */ /* 0x000f220000000a00 */
[----:B------:R-:W-:-:S07]  /*1fe0*/  ISETP.NE.AND P3, PT, R40, 0x1, PT ;  /* 0x000000012800780c */ /* 0x000fce0003f65270 */
[----:B------:R-:W1:Y:S08]  /*1ff0*/  LDC.64 R6, c[0x0][0xb10] ;  /* 0x0002c400ff067b82 */ /* 0x000e700000000a00 */
[----:B------:R-:W2:Y:S08]  /*2000*/  LDC R14, c[0x0][0xb20] ;  /* 0x0002c800ff0e7b82 */ /* 0x000eb00000000800 */
[----:B------:R-:W3:Y:S01]  /*2010*/  LDC R15, c[0x0][0xb0c] ;  /* 0x0002c300ff0f7b82 */ /* 0x000ee20000000800 */
[----:B----4-:R-:W-:Y:S01]  /*2020*/  IMAD.HI.U32 R19, R0, R5, RZ ;  /* 0x0000000500137227 */ /* 0x010fe200078e00ff */
[----:B------:R-:W-:-:S03]  /*2030*/  ISETP.NE.AND P0, PT, R4, 0x1, PT ;  /* 0x000000010400780c */ /* 0x000fc60003f05270 */
[----:B------:R-:W-:-:S03]  /*2040*/  IMAD.HI.U32 R5, R9, R5, RZ ;  /* 0x0000000509057227 */ /* 0x000fc600078e00ff */
[----:B------:R-:W4:Y:S01]  /*2050*/  LDC.64 R2, c[0x0][0xb28] ;  /* 0x0002ca00ff027b82 */ /* 0x000f220000000a00 */
[----:B-1----:R-:W-:-:S04]  /*2060*/  IMAD.HI.U32 R20, R8, R6, RZ ;  /* 0x0000000608147227 */ /* 0x002fc800078e00ff */
[----:B------:R-:W-:Y:S01]  /*2070*/  IMAD.HI.U32 R21, R10, R6, RZ ;  /* 0x000000060a157227 */ /* 0x000fe200078e00ff */
[----:B------:R-:W-:Y:S02]  /*2080*/  SHF.R.U32.HI R20, RZ, R7, R20 ;  /* 0x00000007ff147219 */ /* 0x000fe40000011614 */
[-C--:B--2---:R-:W-:Y:S02]  /*2090*/  SHF.R.U32.HI R19, RZ, R14.reuse, R19 ;  /* 0x0000000eff137219 */ /* 0x084fe40000011613 */
[----:B------:R-:W-:Y:S02]  /*20a0*/  SHF.R.U32.HI R5, RZ, R14, R5 ;  /* 0x0000000eff057219 */ /* 0x000fe40000011605 */
[----:B------:R-:W-:Y:S02]  /*20b0*/  SEL R19, R0, R19, !P0 ;  /* 0x0000001300137207 */ /* 0x000fe40004000000 */
[----:B------:R-:W-:Y:S02]  /*20c0*/  SHF.R.U32.HI R21, RZ, R7, R21 ;  /* 0x00000007ff157219 */ /* 0x000fe40000011615 */
[----:B---3--:R-:W-:-:S02]  /*20d0*/  ISETP.NE.AND P1, PT, R15, 0x1, PT ;  /* 0x000000010f00780c */ /* 0x008fc40003f25270 */
[----:B------:R-:W-:Y:S02]  /*20e0*/  SEL R5, R9, R5, !P0 ;  /* 0x0000000509057207 */ /* 0x000fe40004000000 */
[----:B------:R-:W-:Y:S02]  /*20f0*/  SEL R20, R8, R20, !P1 ;  /* 0x0000001408147207 */ /* 0x000fe40004800000 */
[----:B------:R-:W-:Y:S01]  /*2100*/  SEL R21, R10, R21, !P1 ;  /* 0x000000150a157207 */ /* 0x000fe20004800000 */
[----:B----4-:R-:W-:-:S04]  /*2110*/  IMAD.HI.U32 R18, R19, R2, RZ ;  /* 0x0000000213127227 */ /* 0x010fc800078e00ff */
        /* <DEDUP_REMOVED lines=10> */
[----:B------:R-:W-:-:S04]  /*21c0*/  @!P0 IMAD.HI.U32 R7, R21, R2, RZ ;  /* 0x0000000215078227 */ /* 0x000fc800078e00ff */
[----:B------:R-:W-:Y:S01]  /*21d0*/  IMAD.MOV R2, RZ, RZ, -R6 ;  /* 0x000000ffff027224 */ /* 0x000fe200078e0a06 */
[----:B------:R-:W-:Y:S02]  /*21e0*/  @!P0 SHF.R.U32.HI R3, RZ, R3, R7 ;  /* 0x00000003ff038219 */ /* 0x000fe40000011607 */
[----:B------:R-:W-:Y:S01]  /*21f0*/  IADD3 R7, PT, PT, -R5, RZ, RZ ;  /* 0x000000ff05077210 */ /* 0x000fe20007ffe1ff */
[----:B------:R-:W-:Y:S01]  /*2200*/  IMAD R2, R40, R2, R5 ;  /* 0x0000000228027224 */ /* 0x000fe200078e0205 */
        /* <DEDUP_REMOVED lines=10> */
.L_x_34:
[----:B------:R-:W1:Y:S02]  /*22b0*/  LDCU UR8, c[0x0][0xb30] ;  /* 0x00016600ff0877ac */ /* 0x000e640008000800 */
[----:B-1----:R-:W-:-:S09]  /*22c0*/  UISETP.NE.AND UP0, UPT, UR8, 0x1, UPT ;  /* 0x000000010800788c */ /* 0x002fd2000bf05270 */
[----:B------:R-:W-:Y:S05]  /*22d0*/  BRA.U UP0, `(.L_x_35) ;  /* 0x0000000100407547 */ /* 0x000fea000b800000 */
[----:B------:R-:W1:Y:S08]  /*22e0*/  LDC.64 R4, c[0x0][0xb10] ;  /* 0x0002c400ff047b82 */ /* 0x000e700000000a00 */
[----:B------:R-:W2:Y:S08]  /*22f0*/  LDC.64 R2, c[0x0][0xb18] ;  /* 0x0002c600ff027b82 */ /* 0x000eb00000000a00 */
[----:B------:R-:W3:Y:S08]  /*2300*/  LDC R6, c[0x0][0xb20] ;  /* 0x0002c800ff067b82 */ /* 0x000ef00000000800 */
[----:B------:R-:W4:Y:S01]  /*2310*/  LDC R7, c[0x0][0xb0c] ;  /* 0x0002c300ff077b82 */ /* 0x000f220000000800 */
[----:B-1----:R-:W-:-:S05]  /*2320*/  IMAD.HI.U32 R4, R10, R4, RZ ;  /* 0x000000040a047227 */ /* 0x002fca00078e00ff */
[----:B------:R-:W-:Y:S01]  /*2330*/  SHF.R.U32.HI R4, RZ, R5, R4 ;  /* 0x00000005ff047219 */ /* 0x000fe20000011604 */
[----:B--2---:R-:W-:Y:S01]  /*2340*/  IMAD.HI.U32 R3, R9, R3, RZ ;  /* 0x0000000309037227 */ /* 0x004fe200078e00ff */
[----:B------:R-:W-:-:S04]  /*2350*/  ISETP.NE.AND P0, PT, R2, 0x1, PT ;  /* 0x000000010200780c */ /* 0x000fc80003f05270 */
[----:B---3--:R-:W-:-:S04]  /*2360*/  SHF.R.U32.HI R3, RZ, R6, R3 ;  /* 0x00000006ff037219 */ /* 0x008fc80000011603 */
[----:B------:R-:W-:Y:S02]  /*2370*/  SEL R3, R9, R3, !P0 ;  /* 0x0000000309037207 */ /* 0x000fe40004000000 */
[----:B----4-:R-:W-:-:S04]  /*2380*/  ISETP.NE.AND P1, PT, R7, 0x1, PT ;  /* 0x000000010700780c */ /* 0x010fc80003f25270 */
[----:B------:R-:W-:-:S05]  /*2390*/  SEL R4, R10, R4, !P1 ;  /* 0x000000040a047207 */ /* 0x000fca0004800000 */
[----:B------:R-:W-:Y:S02]  /*23a0*/  IMAD.IADD R5, R3, 0x1, -R4 ;  /* 0x0000000103057824 */ /* 0x000fe400078e0a04 */
[----:B------:R-:W-:Y:S02]  /*23b0*/  IMAD.IADD R3, R4, 0x1, -R3 ;  /* 0x0000000104037824 */ /* 0x000fe400078e0a03 */
[----:B------:R-:W-:Y:S02]  /*23c0*/  IMAD R10, R5, R7, R10 ;  /* 0x00000007050a7224 */ /* 0x000fe400078e020a */
[----:B------:R-:W-:-:S07]  /*23d0*/  IMAD R9, R3, R2, R9 ;  /* 0x0000000203097224 */ /* 0x000fce00078e0209 */
.L_x_35:
[----:B------:R-:W-:Y:S01]  /*23e0*/  VIADD R16, R16, 0x1 ;  /* 0x0000000110107836 */ /* 0x000fe20000000000 */
[----:B------:R-:W-:Y:S01]  /*23f0*/  PLOP3.LUT P1, PT, PT, PT, PT, 0x80, 0x8 ;  /* 0x000000000008781c */ /* 0x000fe20003f2f070 */
[----:B------:R-:W-:Y:S02]  /*2400*/  IMAD.IADD R15, R10, 0x1, R87 ;  /* 0x000000010a0f7824 */ /* 0x000fe400078e0257 */
[----:B------:R-:W-:Y:S01]  /*2410*/  IMAD.IADD R14, R9, 0x1, R86 ;  /* 0x00000001090e7824 */ /* 0x000fe200078e0256 */
[----:B------:R-:W-:-:S04]  /*2420*/  ISETP.NE.AND P0, PT, R16, 0x2, PT ;  /* 0x000000021000780c */ /* 0x000fc80003f05270 */
[----:B------:R-:W-:Y:S02]  /*2430*/  SEL R2, RZ, 0x1, P0 ;  /* 0x00000001ff027807 */ /* 0x000fe40000000000 */
[----:B------:R-:W-:Y:S02]  /*2440*/  SEL R16, R16, RZ, P0 ;  /* 0x000000ff10107207 */ /* 0x000fe40000000000 */
[----:B------:R-:W-:Y:S01]  /*2450*/  LOP3.LUT R13, R13, R2, RZ, 0x3c, !PT ;  /* 0x000000020d0d7212 */ /* 0x000fe200078e3cff */
[----:B------:R-:W-:Y:S06]  /*2460*/  @P2 BRA `(.L_x_36) ;  /* 0xfffffff000982947 */ /* 0x000fec000383ffff */
[----:B------:R-:W-:Y:S01]  /*2470*/  UIADD3 UR4, UPT, UPT, UR4, 0x80, URZ ;  /* 0x0000008004047890 */ /* 0x000fe2000fffe0ff */
[----:B------:R-:W-:-:S03]  /*2480*/  SHF.L.U32 R2, R17, 0x1f, RZ ;  /* 0x0000001f11027819 */ /* 0x000fc600000006ff */
[----:B------:R-:W-:-:S09]  /*2490*/  ULEA UR5, UR6, UR4, 0x3 ;  /* 0x0000000406057291 */ /* 0x000fd2000f8e18ff */
[----:B------:R-:W1:Y:S02]  /*24a0*/  SYNCS.PHASECHK.TRANS64.TRYWAIT P0, [UR5], R2 ;  /* 0x00000002ff0075a7 */ /* 0x000e640008001105 */
[----:B-1----:R-:W-:Y:S05]  /*24b0*/  @!P0 BRA `(.L_x_37) ;  /* 0x0000005800248947 */ /* 0x002fea0003800000 */
.L_x_133:
[----:B------:R-:W-:-:S04]  /*24c0*/  UIADD3 UR6, UPT, UPT, UR6, 0x1, URZ ;  /* 0x0000000106067890 */ /* 0x000fc8000fffe0ff */
[----:B------:R-:W-:-:S04]  /*24d0*/  UISETP.NE.AND UP0, UPT, UR6, 0x10, UPT ;  /* 0x000000100600788c */ /* 0x000fc8000bf05270 */
[----:B------:R-:W-:Y:S02]  /*24e0*/  USEL UR7, URZ, 0x1, UP0 ;  /* 0x00000001ff077887 */ /* 0x000fe40008000000 */
[----:B------:R-:W-:-:S04]  /*24f0*/  USEL UR6, UR6, URZ, UP0 ;  /* 0x000000ff06067287 */ /* 0x000fc80008000000 */
[----:B------:R-:W-:Y:S01]  /*2500*/  ULEA UR5, UR6, UR4, 0x3 ;  /* 0x0000000406057291 */ /* 0x000fe2000f8e18ff */
[----:B-1----:R-:W-:-:S04]  /*2510*/  LOP3.LUT R2, R17, UR7, RZ, 0x3c, !PT ;  /* 0x0000000711027c12 */ /* 0x002fc8000f8e3cff */
[----:B------:R-:W-:-:S04]  /*2520*/  SHF.L.U32 R3, R2, 0x1f, RZ ;  /* 0x0000001f02037819 */ /* 0x000fc800000006ff */
[----:B------:R-:W1:Y:S02]  /*2530*/  SYNCS.PHASECHK.TRANS64.TRYWAIT P0, [UR5], R3 ;  /* 0x00000003ff0075a7 */ /* 0x000e640008001105 */
[----:B-1----:R-:W-:Y:S05]  /*2540*/  @!P0 BRA `(.L_x_38) ;  /* 0x0000005800188947 */ /* 0x002fea0003800000 */
.L_x_135:
[----:B------:R-:W-:-:S04]  /*2550*/  UIADD3 UR6, UPT, UPT, UR6, 0x1, URZ ;  /* 0x0000000106067890 */ /* 0x000fc8000fffe0ff */
[----:B------:R-:W-:-:S04]  /*2560*/  UISETP.NE.AND UP0, UPT, UR6, 0x10, UPT ;  /* 0x000000100600788c */ /* 0x000fc8000bf05270 */
[----:B------:R-:W-:Y:S02]  /*2570*/  USEL UR7, URZ, 0x1, UP0 ;  /* 0x00000001ff077887 */ /* 0x000fe40008000000 */
[----:B------:R-:W-:-:S04]  /*2580*/  USEL UR6, UR6, URZ, UP0 ;  /* 0x000000ff06067287 */ /* 0x000fc80008000000 */
[----:B------:R-:W-:Y:S01]  /*2590*/  ULEA UR5, UR6, UR4, 0x3 ;  /* 0x0000000406057291 */ /* 0x000fe2000f8e18ff */
[----:B------:R-:W-:-:S04]  /*25a0*/  LOP3.LUT R2, R2, UR7, RZ, 0x3c, !PT ;  /* 0x0000000702027c12 */ /* 0x000fc8000f8e3cff */
[----:B-1----:R-:W-:-:S04]  /*25b0*/  SHF.L.U32 R3, R2, 0x1f, RZ ;  /* 0x0000001f02037819 */ /* 0x002fc800000006ff */
[----:B------:R-:W1:Y:S02]  /*25c0*/  SYNCS.PHASECHK.TRANS64.TRYWAIT P0, [UR5], R3 ;  /* 0x00000003ff0075a7 */ /* 0x000e640008001105 */
[----:B-1----:R-:W-:Y:S05]  /*25d0*/  @!P0 BRA `(.L_x_39) ;  /* 0x00000058000c8947 */ /* 0x002fea0003800000 */
.L_x_137:
        /* <DEDUP_REMOVED lines=9> */
.L_x_139:
        /* <DEDUP_REMOVED lines=9> */
.L_x_141:
        /* <DEDUP_REMOVED lines=9> */
.L_x_143:
        /* <DEDUP_REMOVED lines=9> */
.L_x_145:
        /* <DEDUP_REMOVED lines=9> */
.L_x_147:
        /* <DEDUP_REMOVED lines=9> */
.L_x_149:
        /* <DEDUP_REMOVED lines=9> */
.L_x_151:
        /* <DEDUP_REMOVED lines=9> */
.L_x_153:
        /* <DEDUP_REMOVED lines=9> */
.L_x_155:
        /* <DEDUP_REMOVED lines=9> */
.L_x_157:
        /* <DEDUP_REMOVED lines=9> */
.L_x_159:
        /* <DEDUP_REMOVED lines=9> */
.L_x_161:
[----:B------:R-:W-:-:S04]  /*2ca0*/  UIADD3 UR6, UPT, UPT, UR6, 0x1, URZ ;  /* 0x0000000106067890 */ /* 0x000fc8000fffe0ff */
[----:B------:R-:W-:-:S04]  /*2cb0*/  UISETP.NE.AND UP0, UPT, UR6, 0x10, UPT ;  /* 0x000000100600788c */ /* 0x000fc8000bf05270 */
[----:B------:R-:W-:Y:S02]  /*2cc0*/  USEL UR5, URZ, 0x1, UP0 ;  /* 0x00000001ff057887 */ /* 0x000fe40008000000 */
[----:B------:R-:W-:-:S04]  /*2cd0*/  USEL UR6, UR6, URZ, UP0 ;  /* 0x000000ff06067287 */ /* 0x000fc80008000000 */
[----:B------:R-:W-:Y:S01]  /*2ce0*/  ULEA UR6, UR6, UR4, 0x3 ;  /* 0x0000000406067291 */ /* 0x000fe2000f8e18ff */
[----:B------:R-:W-:-:S04]  /*2cf0*/  LOP3.LUT R2, R2, UR5, RZ, 0x3c, !PT ;  /* 0x0000000502027c12 */ /* 0x000fc8000f8e3cff */
[----:B------:R-:W-:Y:S01]  /*2d00*/  SHF.L.U32 R2, R2, 0x1f, RZ ;  /* 0x0000001f02027819 */ /* 0x000fe200000006ff */
[----:B-1--4-:R-:W-:-:S07]  /*2d10*/  IMAD.U32 R0, RZ, RZ, UR6 ;  /* 0x00000006ff007e24 */ /* 0x012fce000f8e00ff */
.L_x_52:
[----:B-1----:R1:W2:Y:S02]  /*2d20*/  SYNCS.PHASECHK.TRANS64.TRYWAIT P0, [R0+URZ], R2 ;  /* 0x00000002000075a7 */ /* 0x0022a400080011ff */
[----:B--2---:R-:W-:Y:S05]  /*2d30*/  @!P0 NANOSLEEP.SYNCS 0x989680 ;  /* 0x009896800000895d */ /* 0x004fea0003900000 */
[----:B------:R-:W2:Y:S02]  /*2d40*/  @!P0 SYNCS.PHASECHK.TRANS64 P0, [R0+URZ], R2 ;  /* 0x00000002000085a7 */ /* 0x000ea400080010ff */
[----:B--2---:R-:W-:Y:S05]  /*2d50*/  @P0 EXIT ;  /* 0x000000000000094d */ /* 0x004fea0003800000 */
[----:B------:R-:W-:Y:S05]  /*2d60*/  BRA `(.L_x_52) ;  /* 0xfffffffc00ec7947 */ /* 0x000fea000383ffff */
.L_x_18:
[----:B------:R-:W-:-:S04]  /*2d70*/  UISETP.NE.AND UP1, UPT, UR37, URZ, UPT ;  /* 0x000000ff2500728c */ /* 0x000fc8000bf25270 */
[----:B------:R-:W-:-:S09]  /*2d80*/  UISETP.NE.OR UP1, UPT, UR8, 0x1, UP1 ;  /* 0x000000010800788c */ /* 0x000fd20008f25670 */
[----:B------:R-:W-:Y:S05]  /*2d90*/  BRA.U UP1, `(.L_x_53) ;  /* 0x0000000501487547 */ /* 0x000fea000b800000 */
[----:B------:R-:W-:Y:S01]  /*2da0*/  ISETP.NE.AND P2, PT, R2, RZ, PT ;  /* 0x000000ff0200720c */ /* 0x000fe20003f45270 */
[----:B------:R-:W-:Y:S01]  /*2db0*/  IMAD.MOV.U32 R12, RZ, RZ, 0x1 ;  /* 0x00000001ff0c7424 */ /* 0x000fe200078e00ff */
[----:B------:R-:W-:Y:S02]  /*2dc0*/  CS2R R10, SRZ ;  /* 0x00000000000a7805 */ /* 0x000fe4000001ff00 */
[----:B------:R-:W-:Y:S01]  /*2dd0*/  CS2R R8, SRZ ;  /* 0x0000000000087805 */ /* 0x000fe2000001ff00 */
[----:B------:R-:W-:Y:S01]  /*2de0*/  UMOV UR4, 0x400 ;  /* 0x0000040000047882 */ /* 0x000fe20000000000 */
[----:B------:R-:W-:Y:S01]  /*2df0*/  UMOV UR6, URZ ;  /* 0x000000ff00067c82 */ /* 0x000fe20008000000 */
[----:B------:R-:W-:-:S12]  /*2e00*/  ULEA UR37, UR37, UR4, 0x18 ;  /* 0x0000000425257291 */ /* 0x000fd8000f8ec0ff */
.L_x_57:
[----:B------:R-:W-:Y:S02]  /*2e10*/  LEA R0, R8, UR37, 0x3 ;  /* 0x0000002508007c11 */ /* 0x000fe4000f8e18ff */
[----:B------:R-:W-:-:S03]  /*2e20*/  SHF.L.U32 R4, R9, 0x1f, RZ ;  /* 0x0000001f09047819 */ /* 0x000fc600000006ff */
[----:B------:R-:W-:Y:S01]  /*2e30*/  VIADD R5, R0, 0x1b0 ;  /* 0x000001b000057836 */ /* 0x000fe20000000000 */
[----:B------:R-:W1:Y:S02]  /*2e40*/  SYNCS.PHASECHK.TRANS64.TRYWAIT P0, [R0+URZ+0x1a0], R4 ;  /* 0x0001a004000075a7 */ /* 0x000e6400080011ff */
[----:B-1----:R-:W-:Y:S05]  /*2e50*/  @!P0 BRA `(.L_x_54) ;  /* 0x0000005400248947 */ /* 0x002fea0003800000 */
.L_x_162:
[----:B------:R-:W-:Y:S01]  /*2e60*/  ULEA UR5, UR6, UR37, 0x3 ;  /* 0x0000002506057291 */ /* 0x000fe2000f8e18ff */
[----:B-1----:R-:W-:Y:S01]  /*2e70*/  PRMT R0, RZ, 0x654, R5 ;  /* 0x00000654ff007816 */ /* 0x002fe20000000005 */
[----:B------:R-:W-:Y:S01]  /*2e80*/  @!P2 IMAD.MOV.U32 R4, RZ, RZ, 0x10 ;  /* 0x00000010ff04a424 */ /* 0x000fe200078e00ff */
[----:B------:R-:W-:Y:S01]  /*2e90*/  SHF.L.U32 R5, R12, 0x1f, RZ ;  /* 0x0000001f0c057819 */ /* 0x000fe200000006ff */
[----:B------:R-:W-:Y:S01]  /*2ea0*/  UIADD3 UR4, UPT, UPT, UR5, 0x140, URZ ;  /* 0x0000014005047890 */ /* 0x000fe2000fffe0ff */
[----:B------:R1:W-:Y:S05]  /*2eb0*/  SYNCS.ARRIVE.TRANS64.RED.A1T0 RZ, [R0+URZ], RZ ;  /* 0x000000ff00ff79a7 */ /* 0x0003ea00081004ff */
[----:B------:R-:W-:Y:S01]  /*2ec0*/  IMAD.U32 R6, RZ, RZ, UR4 ;  /* 0x00000004ff067e24 */ /* 0x000fe2000f8e00ff */
[----:B------:R-:W2:Y:S04]  /*2ed0*/  SYNCS.PHASECHK.TRANS64.TRYWAIT P0, [UR5+0x150], R5 ;  /* 0x00015005ff0075a7 */ /* 0x000ea80008001105 */
[----:B------:R-:W-:Y:S01]  /*2ee0*/  PRMT R6, R2, 0x654, R6 ;  /* 0x0000065402067816 */ /* 0x000fe20000000006 */
[----:B-12---:R-:W-:Y:S06]  /*2ef0*/  @!P0 BRA `(.L_x_55) ;  /* 0x0000005400108947 */ /* 0x006fec0003800000 */
.L_x_164:
[----:B------:R-:W-:Y:S01]  /*2f00*/  ULEA UR4, UR6, UR37, 0x4 ;  /* 0x0000002506047291 */ /* 0x000fe2000f8e20ff */
[----:B------:R-:W-:Y:S01]  /*2f10*/  SEL R3, R6, R3, !P2 ;  /* 0x0000000306037207 */ /* 0x000fe20005000000 */
[----:B------:R-:W-:Y:S01]  /*2f20*/  UIADD3 UR5, UPT, UPT, UR5, 0x140, URZ ;  /* 0x0000014005057890 */ /* 0x000fe2000fffe0ff */
[----:B-1----:R-:W-:Y:S01]  /*2f30*/  LEA R0, R11, UR37, 0x3 ;  /* 0x000000250b007c11 */ /* 0x002fe2000f8e18ff */
[----:B------:R-:W-:Y:S01]  /*2f40*/  UIADD3 UR4, UPT, UPT, UR4, 0x1d0, URZ ;  /* 0x000001d004047890 */ /* 0x000fe2000fffe0ff */
[----:B------:R1:W-:Y:S01]  /*2f50*/  @!P2 SYNCS.ARRIVE.TRANS64.RED RZ, [R3+URZ], R4 ;  /* 0x0000000403ffa9a7 */ /* 0x0003e200080004ff */
[----:B------:R-:W-:Y:S01]  /*2f60*/  UIADD3 UR6, UPT, UPT, UR6, 0x1, URZ ;  /* 0x0000000106067890 */ /* 0x000fe2000fffe0ff */
[----:B------:R-:W-:-:S03]  /*2f70*/  VIADD R8, R8, 0x1 ;  /* 0x0000000108087836 */ /* 0x000fc60000000000 */
[----:B------:R-:W-:Y:S02]  /*2f80*/  UISETP.NE.AND UP0, UPT, UR6, 0x2, UPT ;  /* 0x000000020600788c */ /* 0x000fe4000bf05270 */
[----:B------:R-:W-:Y:S01]  /*2f90*/  ISETP.NE.AND P0, PT, R8, 0x2, PT ;  /* 0x000000020800780c */ /* 0x000fe20003f05270 */
[----:B------:R-:W-:Y:S06]  /*2fa0*/  UGETNEXTWORKID.BROADCAST [UR4], [UR5] ;  /* 0x00000000040073ca */ /* 0x000fec0008000100 */
[----:B------:R-:W-:Y:S02]  /*2fb0*/  USEL UR4, URZ, 0x1, UP0 ;  /* 0x00000001ff047887 */ /* 0x000fe40008000000 */
[----:B------:R-:W-:-:S04]  /*2fc0*/  USEL UR6, UR6, URZ, UP0 ;  /* 0x000000ff06067287 */ /* 0x000fc80008000000 */
[----:B------:R-:W-:Y:S02]  /*2fd0*/  LOP3.LUT R12, R12, UR4, RZ, 0x3c, !PT ;  /* 0x000000040c0c7c12 */ /* 0x000fe4000f8e3cff */
[----:B-1----:R-:W-:-:S04]  /*2fe0*/  SHF.L.U32 R4, R10, 0x1f, RZ ;  /* 0x0000001f0a047819 */ /* 0x002fc800000006ff */
[----:B------:R-:W1:Y:S02]  /*2ff0*/  SYNCS.PHASECHK.TRANS64.TRYWAIT P1, [R0+URZ+0x140], R4 ;  /* 0x00014004000075a7 */ /* 0x000e6400080211ff */
[----:B-1----:R-:W-:Y:S05]  /*3000*/  @!P1 BRA `(.L_x_56) ;  /* 0x0000005000e49947 */ /* 0x002fea0003800000 */
.L_x_165:
[C---:B-1----:R-:W-:Y:S01]  /*3010*/  LEA R4, R11.reuse, UR37, 0x4 ;  /* 0x000000250b047c11 */ /* 0x042fe2000f8e20ff */
[----:B------:R-:W-:Y:S01]  /*3020*/  VIADD R0, R0, 0x150 ;  /* 0x0000015000007836 */ /* 0x000fe20000000000 */
[----:B------:R-:W-:Y:S01]  /*3030*/  SEL R8, R8, RZ, P0 ;  /* 0x000000ff08087207 */ /* 0x000fe20000000000 */
[----:B------:R-:W-:-:S03]  /*3040*/  VIADD R11, R11, 0x1 ;  /* 0x000000010b0b7836 */ /* 0x000fc60000000000 */
[----:B------:R-:W1:Y:S01]  /*3050*/  LDS.128 R4, [R4+0x1d0] ;  /* 0x0001d00004047984 */ /* 0x000e620000000c00 */
[----:B------:R-:W-:Y:S02]  /*3060*/  PRMT R0, RZ, 0x654, R0 ;  /* 0x00000654ff007816 */ /* 0x000fe40000000000 */
[C---:B------:R-:W-:Y:S01]  /*3070*/  ISETP.NE.AND P1, PT, R11.reuse, 0x2, PT ;  /* 0x000000020b00780c */ /* 0x040fe20003f25270 */
[----:B------:R-:W-:Y:S01]  /*3080*/  @!PT LDS RZ, [RZ] ;  /* 0x00000000fffff984 */ /* 0x000fe20000000800 */
[----:B------:R-:W-:Y:S01]  /*3090*/  @!PT LDS RZ, [RZ] ;  /* 0x00000000fffff984 */ /* 0x000fe20000000800 */
[----:B------:R-:W-:Y:S01]  /*30a0*/  @!PT LDS RZ, [RZ] ;  /* 0x00000000fffff984 */ /* 0x000fe20000000800 */
[----:B------:R-:W-:Y:S01]  /*30b0*/  @!PT LDS RZ, [RZ] ;  /* 0x00000000fffff984 */ /* 0x000fe20000000800 */
[----:B------:R2:W-:Y:S06]  /*30c0*/  MEMBAR.ALL.CTA ;  /* 0x0000000000007992 */ /* 0x0005ec0000008000 */
[----:B--2---:R-:W2:Y:S01]  /*30d0*/  FENCE.VIEW.ASYNC.S ;  /* 0x00000000000073c6 */ /* 0x004ea20000000000 */
[----:B------:R-:W-:Y:S01]  /*30e0*/  SEL R11, R11, RZ, P1 ;  /* 0x000000ff0b0b7207 */ /* 0x000fe20000800000 */
[----:B--2---:R2:W-:Y:S01]  /*30f0*/  SYNCS.ARRIVE.TRANS64.RED.A1T0 RZ, [R0+URZ], RZ ;  /* 0x000000ff00ff79a7 */ /* 0x0045e200081004ff */
[----:B-1----:R-:W-:-:S02]  /*3100*/  LOP3.LUT P3, RZ, R6, 0x1, RZ, 0xc0, !PT ;  /* 0x0000000106ff7812 */ /* 0x002fc4000786c0ff */
[----:B------:R-:W-:-:S04]  /*3110*/  SEL R4, RZ, 0x1, P1 ;  /* 0x00000001ff047807 */ /* 0x000fc80000800000 */
[----:B------:R-:W-:Y:S02]  /*3120*/  LOP3.LUT R10, R10, R4, RZ, 0x3c, !PT ;  /* 0x000000040a0a7212 */ /* 0x000fe400078e3cff */
[----:B--2---:R-:W-:-:S04]  /*3130*/  SEL R0, RZ, 0x1, P0 ;  /* 0x00000001ff007807 */ /* 0x004fc80000000000 */
[----:B------:R-:W-:Y:S01]  /*3140*/  LOP3.LUT R9, R9, R0, RZ, 0x3c, !PT ;  /* 0x0000000009097212 */ /* 0x000fe200078e3cff */
[----:B------:R-:W-:Y:S06]  /*3150*/  @P3 BRA `(.L_x_57) ;  /* 0xfffffffc002c3947 */ /* 0x000fec000383ffff */
[----:B------:R-:W-:Y:S01]  /*3160*/  ULEA UR5, UR6, UR37, 0x3 ;  /* 0x0000002506057291 */ /* 0x000fe2000f8e18ff */
[----:B------:R-:W-:-:S08]  /*3170*/  SHF.L.U32 R2, R12, 0x1f, RZ ;  /* 0x0000001f0c027819 */ /* 0x000fd000000006ff */
[----:B------:R-:W1:Y:S02]  /*3180*/  SYNCS.PHASECHK.TRANS64 P0, [UR5+0x150], R2 ;  /* 0x00015002ff0075a7 */ /* 0x000e640008001005 */
[----:B-1----:R-:W-:Y:S05]  /*3190*/  @P0 BRA `(.L_x_58) ;  /* 0x0000000000080947 */ /* 0x002fea0003800000 */
[----:B------:R-:W1:Y:S02]  /*31a0*/  SYNCS.PHASECHK.TRANS64.TRYWAIT P0, [UR5+0x150], R2 ;  /* 0x00015002ff0075a7 */ /* 0x000e640008001105 */
[----:B-1----:R-:W-:Y:S05]  /*31b0*/  @!P0 BRA `(.L_x_59) ;  /* 0x00000050008c8947 */ /* 0x002fea0003800000 */
.L_x_58:
[----:B------:R-:W-:-:S04]  /*31c0*/  UIADD3 UR4, UPT, UPT, UR6, 0x1, URZ ;  /* 0x0000000106047890 */ /* 0x000fc8000fffe0ff */
[----:B------:R-:W-:-:S04]  /*31d0*/  UISETP.NE.AND UP0, UPT, UR4, 0x2, UPT ;  /* 0x000000020400788c */ /* 0x000fc8000bf05270 */
[----:B------:R-:W-:Y:S02]  /*31e0*/  USEL UR7, URZ, 0x1, UP0 ;  /* 0x00000001ff077887 */ /* 0x000fe40008000000 */
[----:B------:R-:W-:-:S04]  /*31f0*/  USEL UR4, UR4, URZ, UP0 ;  /* 0x000000ff04047287 */ /* 0x000fc80008000000 */
[----:B------:R-:W-:Y:S01]  /*3200*/  ULEA UR4, UR4, UR37, 0x3 ;  /* 0x0000002504047291 */ /* 0x000fe2000f8e18ff */
[----:B-1----:R-:W-:-:S04]  /*3210*/  LOP3.LUT R2, R12, UR7, RZ, 0x3c, !PT ;  /* 0x000000070c027c12 */ /* 0x002fc8000f8e3cff */
[----:B------:R-:W-:-:S04]  /*3220*/  SHF.L.U32 R0, R2, 0x1f, RZ ;  /* 0x0000001f02007819 */ /* 0x000fc800000006ff */
[----:B------:R-:W1:Y:S02]  /*3230*/  SYNCS.PHASECHK.TRANS64 P0, [UR4+0x150], R0 ;  /* 0x00015000ff0075a7 */ /* 0x000e640008001004 */
[----:B-1----:R-:W-:Y:S05]  /*3240*/  @P0 EXIT ;  /* 0x000000000000094d */ /* 0x002fea0003800000 */
[----:B------:R-:W-:Y:S02]  /*3250*/  SHF.L.U32 R2, R2, 0x1f, RZ ;  /* 0x0000001f02027819 */ /* 0x000fe400000006ff */
[----:B------:R-:W-:-:S07]  /*3260*/  MOV R0, UR4 ;  /* 0x0000000400007c02 */ /* 0x000fce0008000f00 */
.L_x_60:
[----:B-1----:R1:W2:Y:S02]  /*3270*/  SYNCS.PHASECHK.TRANS64.TRYWAIT P0, [R0+URZ+0x150], R2 ;  /* 0x00015002000075a7 */ /* 0x0022a400080011ff */
[----:B--2---:R-:W-:Y:S05]  /*3280*/  @!P0 NANOSLEEP.SYNCS 0x989680 ;  /* 0x009896800000895d */ /* 0x004fea0003900000 */
[----:B------:R-:W2:Y:S02]  /*3290*/  @!P0 SYNCS.PHASECHK.TRANS64 P0, [R0+URZ+0x150], R2 ;  /* 0x00015002000085a7 */ /* 0x000ea400080010ff */
[----:B--2---:R-:W-:Y:S05]  /*32a0*/  @P0 EXIT ;  /* 0x000000000000094d */ /* 0x004fea0003800000 */
[----:B------:R-:W-:Y:S05]  /*32b0*/  BRA `(.L_x_60) ;  /* 0xfffffffc00ec7947 */ /* 0x000fea000383ffff */
.L_x_53:
[----:B------:R-:W-:-:S09]  /*32c0*/  UISETP.NE.AND UP1, UPT, UR8, URZ, UPT ;  /* 0x000000ff0800728c */ /* 0x000fd2000bf25270 */
[----:B------:R-:W-:Y:S05]  /*32d0*/  BRA.U UP1, `(.L_x_61) ;  /* 0x0000000d01787547 */ /* 0x000fea000b800000 */
[----:B------:R-:W-:Y:S01]  /*32e0*/  UMOV UR4, 0x40 ;  /* 0x0000004000047882 */ /* 0x000fe20000000000 */
[----:B------:R-:W-:Y:S01]  /*32f0*/  NOP ;  /* 0x0000000000007918 */ /* 0x000fe20000000000 */
[----:B------:R-:W-:Y:S01]  /*3300*/  ULEA UR4, UR37, UR4, 0x18 ;  /* 0x0000000425047291 */ /* 0x000fe2000f8ec0ff */
[----:B------:R-:W-:Y:S02]  /*3310*/  UMOV UR5, 0x400 ;  /* 0x0000040000057882 */ /* 0x000fe40000000000 */
[----:B------:R-:W-:-:S06]  /*3320*/  ULEA UR37, UR37, UR5, 0x18 ;  /* 0x0000000525257291 */ /* 0x000fcc000f8ec0ff */
[----:B------:R-:W1:Y:S02]  /*3330*/  LDS.U8 R0, [UR4+0x1c] ;  /* 0x00001c04ff007984 */ /* 0x000e640008000000 */
[----:B-1----:R-:W-:-:S13]  /*3340*/  ISETP.NE.AND P0, PT, R0, RZ, PT ;  /* 0x000000ff0000720c */ /* 0x002fda0003f05270 */
[----:B------:R-:W-:Y:S05]  /*3350*/  @P0 BRA `(.L_x_62) ;  /* 0x0000000000580947 */ /* 0x000fea0003800000 */
[----:B------:R-:W-:-:S13]  /*3360*/  ELECT P0, URZ, PT ;  /* 0x0000000000ff782f */ /* 0x000fda0003800000 */
[----:B------:R-:W-:Y:S05]  /*3370*/  @!P0 BRA `(.L_x_63) ;  /* 0x0000000000608947 */ /* 0x000fea0003800000 */
[----:B------:R-:W-:Y:S01]  /*3380*/  UMOV UR5, 0x10 ;  /* 0x0000001000057882 */ /* 0x000fe20000000000 */
[----:B------:R-:W-:Y:S01]  /*3390*/  HFMA2 R0, -RZ, RZ, 0, 5.9604644775390625e-08 ;  /* 0x00000001ff007431 */ /* 0x000fe200000001ff */
[----:B------:R-:W-:-:S03]  /*33a0*/  MOV R2, 0xffff ;  /* 0x0000ffff00027802 */ /* 0x000fc60000000f00 */
[----:B------:R-:W-:Y:S04]  /*33b0*/  DEPBAR.LE SB1, 0x36 ;  /* 0x00009d800000791a */ /* 0x000fe80000000000 */
[----:B------:R-:W1:Y:S02]  /*33c0*/  UTCATOMSWS.FIND_AND_SET.ALIGN UP0, UR5, UR5 ;  /* 0x00000005000575e3 */ /* 0x000e640008000800 */
[----:B-1----:R-:W-:Y:S01]  /*33d0*/  MOV R3, UR5 ;  /* 0x0000000500037c02 */ /* 0x002fe20008000f00 */
[----:B------:R-:W-:Y:S06]  /*33e0*/  BRA.U UP0, `(.L_x_64) ;  /* 0x0000000100187547 */ /* 0x000fec000b800000 */
.L_x_65:
[----:B------:R-:W-:Y:S05]  /*33f0*/  NANOSLEEP 0x64 ;  /* 0x000000640000795d */ /* 0x000fea0003800000 */
[----:B------:R-:W-:-:S05]  /*3400*/  UMOV UR5, 0x10 ;  /* 0x0000001000057882 */ /* 0x000fca0000000000 */
[----:B------:R-:W-:Y:S04]  /*3410*/  DEPBAR.LE SB1, 0x36 ;  /* 0x00009d800000791a */ /* 0x000fe80000000000 */
[----:B------:R-:W1:Y:S02]  /*3420*/  UTCATOMSWS.FIND_AND_SET.ALIGN UP0, UR5, UR5 ;  /* 0x00000005000575e3 */ /* 0x000e640008000800 */
[----:B-1----:R-:W-:Y:S01]  /*3430*/  MOV R3, UR5 ;  /* 0x0000000500037c02 */ /* 0x002fe20008000f00 */
[----:B------:R-:W-:Y:S05]  /*3440*/  BRA.U !UP0, `(.L_x_65) ;  /* 0xfffffffd08e87547 */ /* 0x000fea000b83ffff */
.L_x_64:
[-C--:B------:R-:W-:Y:S02]  /*3450*/  SHF.L.U32 R2, R2, R3.reuse, RZ ;  /* 0x0000000302027219 */ /* 0x080fe400000006ff */
[----:B------:R-:W-:Y:S01]  /*3460*/  SHF.L.U32 R0, R0, R3, RZ ;  /* 0x0000000300007219 */ /* 0x000fe200000006ff */
[----:B------:R-:W-:Y:S02]  /*3470*/  IMAD.SHL.U32 R3, R3, 0x20, RZ ;  /* 0x0000002003037824 */ /* 0x000fe400078e00ff */
[----:B------:R1:W-:Y:S04]  /*3480*/  ATOMS.OR RZ, [UR4+0x14], R2 ;  /* 0x00001402ffff798c */ /* 0x0003e8000b000004 */
[----:B------:R1:W-:Y:S04]  /*3490*/  ATOMS.OR RZ, [UR4+0x18], R0 ;  /* 0x00001800ffff798c */ /* 0x0003e8000b000004 */
[----:B------:R1:W-:Y:S01]  /*34a0*/  STS [UR37+0x1f0], R3 ;  /* 0x0001f003ff007988 */ /* 0x0003e20008000825 */
[----:B------:R-:W-:Y:S05]  /*34b0*/  BRA `(.L_x_63) ;  /* 0x0000000000107947 */ /* 0x000fea0003800000 */
.L_x_62:
[----:B------:R-:W-:Y:S02]  /*34c0*/  MOV R0, 0xffffffff ;  /* 0xffffffff00007802 */ /* 0x000fe40000000f00 */
[----:B------:R-:W-:-:S03]  /*34d0*/  MOV R2, 0x3500 ;  /* 0x0000350000027802 */ /* 0x000fc60000000f00 */
[----:B------:R1:W-:Y:S04]  /*34e0*/  STS [UR37+0x1f0], R0 ;  /* 0x0001f000ff007988 */ /* 0x0003e80008000825 */
[----:B-1-3-5:R-:W-:Y:S05]  /*34f0*/  CALL.REL.NOINC `($__internal_1_$__cuda_sm10x_tcgen05_guardrail_trap_phase_invalid_during_alloc) ;  /* 0x0000005400607944 */ /* 0x02afea0003c00000 */
.L_x_63:
[----:B------:R-:W-:Y:S05]  /*3500*/  WARPSYNC.ALL ;  /* 0x0000000000007948 */ /* 0x000fea0003800000 */
[----:B------:R-:W2:Y:S01]  /*3510*/  S2UR UR6, SR_CgaCtaId ;  /* 0x00000000000679c3 */ /* 0x000ea20000008800 */
[----:B------:R-:W-:Y:S01]  /*3520*/  UMOV UR4, 0x400 ;  /* 0x0000040000047882 */ /* 0x000fe20000000000 */
[----:B------:R-:W-:-:S06]  /*3530*/  NOP ;  /* 0x0000000000007918 */ /* 0x000fcc0000000000 */
[----:B------:R-:W-:Y:S06]  /*3540*/  BAR.ARV 0x6, 0xa0 ;  /* 0x0182800000007b1d */ /* 0x000fec0000002000 */
[----:B------:R-:W4:Y:S01]  /*3550*/  LDCU UR7, c[0x0][0x38c] ;  /* 0x00007180ff0777ac */ /* 0x000f220008000800 */
[----:B------:R-:W-:Y:S01]  /*3560*/  IMAD.MOV.U32 R11, RZ, RZ, 0x1 ;  /* 0x00000001ff0b7424 */ /* 0x000fe200078e00ff */
[----:B------:R-:W-:Y:S01]  /*3570*/  CS2R R8, SRZ ;  /* 0x0000000000087805 */ /* 0x000fe2000001ff00 */
[----:B------:R-:W-:Y:S01]  /*3580*/  IMAD.MOV.U32 R10, RZ, RZ, RZ ;  /* 0x000000ffff0a7224 */ /* 0x000fe200078e00ff */
[----:B------:R-:W-:Y:S01]  /*3590*/  UMOV UR17, URZ ;  /* 0x000000ff00117c82 */ /* 0x000fe20008000000 */
[----:B------:R-:W-:Y:S01]  /*35a0*/  UMOV UR16, URZ ;  /* 0x000000ff00107c82 */ /* 0x000fe20008000000 */
[----:B------:R-:W-:Y:S01]  /*35b0*/  UMOV UR22, 0x0 ;  /* 0x0000000000167882 */ /* 0x000fe20000000000 */
[----:B------:R-:W-:Y:S01]  /*35c0*/  UMOV UR23, 0x8110490 ;  /* 0x0811049000177882 */ /* 0x000fe20000000000 */
[----:B------:R-:W-:Y:S01]  /*35d0*/  UMOV UR20, 0x0 ;  /* 0x0000000000147882 */ /* 0x000fe20000000000 */
[----:B------:R-:W-:Y:S01]  /*35e0*/  UMOV UR21, 0x8110490 ;  /* 0x0811049000157882 */ /* 0x000fe20000000000 */
[----:B--2---:R-:W-:Y:S01]  /*35f0*/  ULEA UR6, UR6, UR4, 0x18 ;  /* 0x0000000406067291 */ /* 0x004fe2000f8ec0ff */
[----:B------:R-:W2:Y:S03]  /*3600*/  LDCU UR4, c[0x0][0x38c] ;  /* 0x00007180ff0477ac */ /* 0x000ea60008000800 */
[----:B------:R-:W-:-:S02]  /*3610*/  UIADD3 UR11, UPT, UPT, UR6, 0x6400, URZ ;  /* 0x00006400060b7890 */ /* 0x000fc4000fffe0ff */
[----:B----4-:R-:W-:-:S03]  /*3620*/  UIADD3 UR7, UPT, UPT, UR7, 0x1f, URZ ;  /* 0x0000001f07077890 */ /* 0x010fc6000fffe0ff */
[----:B-1----:R-:W1:Y:S01]  /*3630*/  LDS R0, [UR6+0x1f0] ;  /* 0x0001f006ff007984 */ /* 0x002e620008000800 */
[----:B------:R-:W-:Y:S02]  /*3640*/  UIADD3 UR18, UPT, UPT, UR6, 0x26400, URZ ;  /* 0x0002640006127890 */ /* 0x000fe4000fffe0ff */
[----:B------:R-:W-:Y:S02]  /*3650*/  USHF.R.S32.HI UR5, URZ, 0x1f, UR7 ;  /* 0x0000001fff057899 */ /* 0x000fe40008011407 */
[----:B------:R-:W-:Y:S02]  /*3660*/  USHF.R.U32.HI UR11, URZ, 0x4, UR11 ;  /* 0x00000004ff0b7899 */ /* 0x000fe4000801160b */
[----:B------:R-:W-:Y:S02]  /*3670*/  ULEA.HI UR5, UR5, UR7, URZ, 0x5 ;  /* 0x0000000705057291 */ /* 0x000fe4000f8f28ff */
[----:B------:R-:W-:Y:S02]  /*3680*/  USHF.R.U32.HI UR18, URZ, 0x4, UR18 ;  /* 0x00000004ff127899 */ /* 0x000fe40008011612 */
[----:B------:R-:W-:-:S02]  /*3690*/  USHF.R.S32.HI UR5, URZ, 0x5, UR5 ;  /* 0x00000005ff057899 */ /* 0x000fc40008011405 */
[----:B------:R-:W-:Y:S02]  /*36a0*/  ULOP3.LUT UR11, UR11, 0x3fff, URZ, 0xc0, !UPT ;  /* 0x00003fff0b0b7892 */ /* 0x000fe4000f8ec0ff */
[----:B------:R-:W-:Y:S02]  /*36b0*/  UISETP.LT.AND UP0, UPT, UR5, 0x1, UPT ;  /* 0x000000010500788c */ /* 0x000fe4000bf01270 */
[----:B------:R-:W-:Y:S02]  /*36c0*/  ULOP3.LUT UR18, UR18, 0x3fff, URZ, 0xc0, !UPT ;  /* 0x00003fff12127892 */ /* 0x000fe4000f8ec0ff */
[----:B------:R-:W-:Y:S02]  /*36d0*/  USEL UR10, UR5, 0x1, !UP0 ;  /* 0x00000001050a7887 */ /* 0x000fe4000c000000 */
[----:B------:R-:W-:Y:S02]  /*36e0*/  ULOP3.LUT UR11, UR11, 0x10000, URZ, 0xfc, !UPT ;  /* 0x000100000b0b7892 */ /* 0x000fe4000f8efcff */
[----:B------:R-:W-:-:S02]  /*36f0*/  UIADD3 UR10, UPT, UPT, -UR10, URZ, URZ ;  /* 0x000000ff0a0a7290 */ /* 0x000fc4000fffe1ff */
[----:B--2---:R-:W-:Y:S01]  /*3700*/  UISETP.GE.AND UP3, UPT, UR4, 0x1, UPT ;  /* 0x000000010400788c */ /* 0x004fe2000bf66270 */
[----:B-1----:R-:W-:-:S15]  /*3710*/  R2UR UR19, R0 ;  /* 0x00000000001372ca */ /* 0x002fde00000e0000 */
.L_x_72:
[----:B------:R-:W-:Y:S02]  /*3720*/  LEA R0, R10, UR6, 0x3 ;  /* 0x000000060a007c11 */ /* 0x000fe4000f8e18ff */
[----:B------:R-:W-:Y:S02]  /*3730*/  SHF.L.U32 R2, R9, 0x1f, RZ ;  /* 0x0000001f09027819 */ /* 0x000fe400000006ff */
[----:B------:R-:W-:Y:S01]  /*3740*/  PLOP3.LUT P0, PT, PT, PT, UP3, 0x80, 0x8 ;  /* 0x000000000008781c */ /* 0x000fe20003f0f038 */
[----:B------:R-:W-:Y:S01]  /*3750*/  VIADD R3, R0, 0x150 ;  /* 0x0000015000037836 */ /* 0x000fe20000000000 */
[----:B-1----:R-:W1:Y:S02]  /*3760*/  SYNCS.PHASECHK.TRANS64.TRYWAIT P1, [R0+URZ+0x140], R2 ;  /* 0x00014002000075a7 */ /* 0x002e6400080211ff */
[----:B-1--4-:R-:W-:Y:S09]  /*3770*/  @!P1 BRA `(.L_x_66) ;  /* 0x0000004c00349947 */ /* 0x012ff20003800000 */
.L_x_167:
[----:B------:R-:W-:Y:S01]  /*3780*/  LEA R4, R10, UR6, 0x4 ;  /* 0x000000060a047c11 */ /* 0x000fe2000f8e20ff */
[----:B------:R-:W-:Y:S01]  /*3790*/  @UP3 ULEA UR4, UR16, UR6, 0x3 ;  /* 0x0000000610043291 */ /* 0x000fe2000f8e18ff */
[----:B------:R-:W-:Y:S01]  /*37a0*/  PLOP3.LUT P2, PT, PT, PT, PT, 0x80, 0x8 ;  /* 0x000000000008781c */ /* 0x000fe20003f4f070 */
[----:B------:R-:W-:Y:S01]  /*37b0*/  ULEA UR8, UR17, UR6, 0x3 ;  /* 0x0000000611087291 */ /* 0x000fe2000f8e18ff */
[----:B------:R-:W-:Y:S01]  /*37c0*/  PRMT R3, RZ, 0x654, R3 ;  /* 0x00000654ff037816 */ /* 0x000fe20000000003 */
[----:B------:R-:W-:Y:S01]  /*37d0*/  ULEA UR9, UR17, UR19, 0x6 ;  /* 0x0000001311097291 */ /* 0x000fe2000f8e30ff */
[----:B------:R-:W2:Y:S01]  /*37e0*/  LDS.128 R4, [R4+0x1d0] ;  /* 0x0001d00004047984 */ /* 0x000ea20000000c00 */
[----:B-1----:R-:W-:Y:S02]  /*37f0*/  @P0 SHF.L.U32 R2, R8, 0x1f, RZ ;  /* 0x0000001f08020819 */ /* 0x002fe400000006ff */
[----:B------:R-:W-:Y:S01]  /*3800*/  SHF.L.U32 R0, R11, 0x1f, RZ ;  /* 0x0000001f0b007819 */ /* 0x000fe200000006ff */
[----:B------:R-:W-:Y:S01]  /*3810*/  @!PT LDS RZ, [RZ] ;  /* 0x00000000fffff984 */ /* 0x000fe20000000800 */
[----:B------:R-:W-:Y:S01]  /*3820*/  @!PT LDS RZ, [RZ] ;  /* 0x00000000fffff984 */ /* 0x000fe20000000800 */
[----:B------:R-:W-:Y:S01]  /*3830*/  @!PT LDS RZ, [RZ] ;  /* 0x00000000fffff984 */ /* 0x000fe20000000800 */
[----:B------:R-:W-:Y:S01]  /*3840*/  @!PT LDS RZ, [RZ] ;  /* 0x00000000fffff984 */ /* 0x000fe20000000800 */
[----:B------:R1:W-:Y:S06]  /*3850*/  MEMBAR.ALL.CTA ;  /* 0x0000000000007992 */ /* 0x0003ec0000008000 */
[----:B-1----:R-:W1:Y:S02]  /*3860*/  FENCE.VIEW.ASYNC.S ;  /* 0x00000000000073c6 */ /* 0x002e640000000000 */
[----:B-1----:R1:W-:Y:S01]  /*3870*/  SYNCS.ARRIVE.TRANS64.RED.A1T0 RZ, [R3+URZ], RZ ;  /* 0x000000ff03ff79a7 */ /* 0x0023e200081004ff */
[----:B------:R1:W4:Y:S01]  /*3880*/  @P0 SYNCS.PHASECHK.TRANS64.TRYWAIT P2, [UR4], R2 ;  /* 0x00000002ff0005a7 */ /* 0x0003220008041104 */
[----:B--2---:R-:W-:Y:S01]  /*3890*/  LOP3.LUT P1, RZ, R6, 0x1, RZ, 0xc0, !PT ;  /* 0x0000000106ff7812 */ /* 0x004fe2000782c0ff */
[----:B------:R-:W2:Y:S02]  /*38a0*/  SYNCS.PHASECHK.TRANS64.TRYWAIT P0, [UR8+0x180], R0 ;  /* 0x00018000ff0075a7 */ /* 0x000ea40008001108 */
[----:B-12-4-:R-:W-:Y:S10]  /*38b0*/  @!P0 BRA `(.L_x_67) ;  /* 0x0000004800f88947 */ /* 0x016ff40003800000 */
.L_x_169:
[----:B------:R-:W-:Y:S01]  /*38c0*/  IADD3 R10, PT, PT, R10, 0x1, RZ ;  /* 0x000000010a0a7810 */ /* 0x000fe20007ffe0ff */
[----:B------:R-:W-:Y:S06]  /*38d0*/  BRA.U !UP3, `(.L_x_68) ;  /* 0x000000010b987547 */ /* 0x000fec000b800000 */
[----:B------:R-:W-:Y:S01]  /*38e0*/  UPLOP3.LUT UP4, UPT, UPT, UPT, UPT, 0x40, 0x4 ;  /* 0x000000000004789c */ /* 0x000fe20003f8e870 */
[----:B------:R-:W-:Y:S01]  /*38f0*/  UMOV UR15, UR10 ;  /* 0x0000000a000f7c82 */ /* 0x000fe20008000000 */
[----:B------:R-:W-:Y:S01]  /*3900*/  UMOV UR14, UR5 ;  /* 0x00000005000e7c82 */ /* 0x000fe20008000000 */
[----:B------:R-:W-:-:S08]  /*3910*/  UMOV UR13, UR16 ;  /* 0x00000010000d7c82 */ /* 0x000fd00008000000 */
.L_x_71:
[----:B------:R-:W-:Y:S02]  /*3920*/  UIADD3 UR15, UPT, UPT, UR15, 0x1, URZ ;  /* 0x000000010f0f7890 */ /* 0x000fe4000fffe0ff */
[----:B--2---:R-:W-:Y:S02]  /*3930*/  ULEA UR7, UR13, UR6, 0x3 ;  /* 0x000000060d077291 */ /* 0x004fe4000f8e18ff */
[----:B------:R-:W-:Y:S01]  /*3940*/  UISETP.NE.AND UP0, UPT, UR15, URZ, UPT ;  /* 0x000000ff0f00728c */ /* 0x000fe2000bf05270 */
[----:B----4-:R-:W-:Y:S10]  /*3950*/  @P2 BRA `(.L_x_69) ;  /* 0x00000000000c2947 */ /* 0x010ff40003800000 */
[----:B-1----:R-:W-:Y:S04]  /*3960*/  SHF.L.U32 R2, R8, 0x1f, RZ ;  /* 0x0000001f08027819 */ /* 0x002fe800000006ff */
[----:B------:R-:W1:Y:S02]  /*3970*/  SYNCS.PHASECHK.TRANS64.TRYWAIT P0, [UR7], R2 ;  /* 0x00000002ff0075a7 */ /* 0x000e640008001107 */
[----:B-1----:R-:W-:Y:S05]  /*3980*/  @!P0 BRA `(.L_x_70) ;  /* 0x0000004800dc8947 */ /* 0x002fea0003800000 */
.L_x_69:
[----:B------:R-:W-:Y:S01]  /*3990*/  UISETP.NE.AND UP1, UPT, UR14, 0x1, UPT ;  /* 0x000000010e00788c */ /* 0x000fe2000bf25270 */
[----:B------:R-:W-:Y:S01]  /*39a0*/  PLOP3.LUT P2, PT, PT, PT, PT, 0x80, 0x8 ;  /* 0x000000000008781c */ /* 0x000fe20003f4f070 */
[----:B------:R-:W-:Y:S02]  /*39b0*/  UIADD3 UR16, UPT, UPT, UR13, 0x1, URZ ;  /* 0x000000010d107890 */ /* 0x000fe4000fffe0ff */
[----:B------:R-:W-:Y:S02]  /*39c0*/  ULEA UR24, UR13, UR18, 0x8 ;  /* 0x000000120d187291 */ /* 0x000fe4000f8e40ff */
[----:B------:R-:W-:Y:S01]  /*39d0*/  UISETP.NE.AND UP2, UPT, UR16, 0x10, UPT ;  /* 0x000000101000788c */ /* 0x000fe2000bf45270 */
[----:B------:R-:W-:Y:S01]  /*39e0*/  PLOP3.LUT P0, PT, PT, PT, UP1, 0x80, 0x8 ;  /* 0x000000000008781c */ /* 0x000fe20003f0f018 */
[----:B------:R-:W-:Y:S02]  /*39f0*/  ULEA UR26, UR13, UR11, 0x9 ;  /* 0x0000000b0d1a7291 */ /* 0x000fe4000f8e48ff */
[----:B------:R-:W-:Y:S02]  /*3a00*/  USEL UR12, URZ, 0x1, UP2 ;  /* 0x00000001ff0c7887 */ /* 0x000fe40009000000 */
[----:B------:R-:W-:Y:S02]  /*3a10*/  USEL UR16, UR16, URZ, UP2 ;  /* 0x000000ff10107287 */ /* 0x000fe40009000000 */
[----:B------:R-:W-:Y:S02]  /*3a20*/  UIADD3 UR30, UPT, UPT, UR24, 0x80, URZ ;  /* 0x00000080181e7890 */ /* 0x000fe4000fffe0ff */
[----:B------:R-:W-:Y:S01]  /*3a30*/  @UP1 ULEA UR4, UR16, UR6, 0x3 ;  /* 0x0000000610041291 */ /* 0x000fe2000f8e18ff */
[----:B------:R-:W-:Y:S01]  /*3a40*/  LOP3.LUT R8, R8, UR12, RZ, 0x3c, !PT ;  /* 0x0000000c08087c12 */ /* 0x000fe2000f8e3cff */
[----:B------:R-:W-:Y:S02]  /*3a50*/  UIADD3 UR28, UPT, UPT, UR26, 0x2, URZ ;  /* 0x000000021a1c7890 */ /* 0x000fe4000fffe0ff */
[----:B------:R-:W-:Y:S01]  /*3a60*/  UIADD3 UR7, UPT, UPT, UR7, 0x80, URZ ;  /* 0x0000008007077890 */ /* 0x000fe2000fffe0ff */
[----:B-1----:R-:W-:Y:S01]  /*3a70*/  @P0 SHF.L.U32 R0, R8, 0x1f, RZ ;  /* 0x0000001f08000819 */ /* 0x002fe200000006ff */
[----:B------:R-:W-:Y:S01]  /*3a80*/  UMOV UR25, 0x40004040 ;  /* 0x4000404000197882 */ /* 0x000fe20000000000 */
[----:B------:R-:W-:Y:S01]  /*3a90*/  UMOV UR27, 0x80004020 ;  /* 0x80004020001b7882 */ /* 0x000fe20000000000 */
[----:B------:R-:W-:Y:S01]  /*3aa0*/  UMOV UR31, 0x40004040 ;  /* 0x40004040001f7882 */ /* 0x000fe20000000000 */
[----:B------:R2:W4:Y:S01]  /*3ab0*/  @P0 SYNCS.PHASECHK.TRANS64.TRYWAIT P2, [UR4], R0 ;  /* 0x00000000ff0005a7 */ /* 0x0005220008041104 */
[----:B------:R-:W-:Y:S01]  /*3ac0*/  UIADD3 UR14, UPT, UPT, UR14, -0x1, URZ ;  /* 0xffffffff0e0e7890 */ /* 0x000fe2000fffe0ff */
[----:B------:R2:W-:Y:S01]  /*3ad0*/  UTCHMMA gdesc[UR26], gdesc[UR24], tmem[UR9], tmem[UR22], idesc[UR23], UP4 ;  /* 0x00ff16181a0075ea */ /* 0x0005e2000a000009 */
[----:B------:R-:W-:Y:S01]  /*3ae0*/  UPLOP3.LUT UP4, UPT, UPT, UPT, UPT, 0x80, 0x8 ;  /* 0x000000000008789c */ /* 0x000fe20003f8f070 */
[----:B------:R-:W-:Y:S01]  /*3af0*/  UMOV UR29, 0x80004020 ;  /* 0x80004020001d7882 */ /* 0x000fe20000000000 */
[----:B------:R-:W-:Y:S01]  /*3b00*/  UMOV UR13, UR16 ;  /* 0x00000010000d7c82 */ /* 0x000fe20008000000 */
[----:B------:R2:W-:Y:S01]  /*3b10*/  UTCHMMA gdesc[UR28], gdesc[UR30], tmem[UR9], tmem[UR20], idesc[UR21], UPT ;  /* 0x00ff141e1c0075ea */ /* 0x0005e2000b800009 */
[----:B------:R2:W-:Y:S01]  /*3b20*/  UTCBAR [UR7], URZ ;  /* 0x000000ff070073e9 */ /* 0x0005e200080000ff */
[----:B------:R-:W-:Y:S06]  /*3b30*/  BRA.U UP0, `(.L_x_71) ;  /* 0xfffffffd00787547 */ /* 0x000fec000b83ffff */
.L_x_68:
[----:B------:R-:W-:Y:S01]  /*3b40*/  UIADD3 UR17, UPT, UPT, UR17, 0x1, URZ ;  /* 0x0000000111117890 */ /* 0x000fe2000fffe0ff */
[C---:B------:R-:W-:Y:S01]  /*3b50*/  ISETP.NE.AND P0, PT, R10.reuse, 0x2, PT ;  /* 0x000000020a00780c */ /* 0x040fe20003f05270 */
[----:B------:R-:W-:Y:S02]  /*3b60*/  UIADD3 UR8, UPT, UPT, UR8, 0x160, URZ ;  /* 0x0000016008087890 */ /* 0x000fe4000fffe0ff */
[----:B------:R-:W-:Y:S01]  /*3b70*/  UISETP.NE.AND UP0, UPT, UR17, 0x4, UPT ;  /* 0x000000041100788c */ /* 0x000fe2000bf05270 */
[----:B-12---:R-:W-:Y:S02]  /*3b80*/  SEL R0, RZ, 0x1, P0 ;  /* 0x00000001ff007807 */ /* 0x006fe40000000000 */
[----:B------:R-:W-:Y:S01]  /*3b90*/  SEL R10, R10, RZ, P0 ;  /* 0x000000ff0a0a7207 */ /* 0x000fe20000000000 */
[----:B------:R-:W-:Y:S01]  /*3ba0*/  USEL UR4, URZ, 0x1, UP0 ;  /* 0x00000001ff047887 */ /* 0x000fe20008000000 */
[----:B------:R-:W-:Y:S01]  /*3bb0*/  LOP3.LUT R9, R9, R0, RZ, 0x3c, !PT ;  /* 0x0000000009097212 */ /* 0x000fe200078e3cff */
[----:B------:R-:W-:Y:S01]  /*3bc0*/  USEL UR17, UR17, URZ, UP0 ;  /* 0x000000ff11117287 */ /* 0x000fe20008000000 */
[----:B------:R1:W-:Y:S03]  /*3bd0*/  UTCBAR [UR8], URZ ;  /* 0x000000ff080073e9 */ /* 0x0003e600080000ff */
[----:B------:R-:W-:Y:S01]  /*3be0*/  LOP3.LUT R11, R11, UR4, RZ, 0x3c, !PT ;  /* 0x000000040b0b7c12 */ /* 0x000fe2000f8e3cff */
[----:B------:R-:W-:Y:S07]  /*3bf0*/  @P1 BRA `(.L_x_72) ;  /* 0xfffffff800c81947 */ /* 0x000fee000383ffff */
[----:B------:R-:W2:Y:S01]  /*3c00*/  S2UR UR4, SR_CgaCtaId ;  /* 0x00000000000479c3 */ /* 0x000ea20000008800 */
[----:B------:R-:W-:Y:S01]  /*3c10*/  ELECT P0, URZ, PT ;  /* 0x0000000000ff782f */ /* 0x000fe20003800000 */
[----:B------:R-:W-:Y:S01]  /*3c20*/  IMAD.MOV.U32 R0, RZ, RZ, 0x1 ;  /* 0x00000001ff007424 */ /* 0x000fe200078e00ff */
[----:B------:R-:W-:Y:S01]  /*3c30*/  UIADD3 UR6, UPT, UPT, UR6, 0x180, URZ ;  /* 0x0000018006067890 */ /* 0x000fe2000fffe0ff */
[----:B------:R-:W-:Y:S01]  /*3c40*/  SHF.L.U32 R2, R11, 0x1f, RZ ;  /* 0x0000001f0b027819 */ /* 0x000fe200000006ff */
[----:B------:R-:W-:-:S03]  /*3c50*/  UMOV UR5, 0x40 ;  /* 0x0000004000057882 */ /* 0x000fc60000000000 */
[----:B------:R-:W-:Y:S01]  /*3c60*/  UVIRTCOUNT.DEALLOC.SMPOOL 0x80 ;  /* 0x000000800000784c */ /* 0x000fe20000000000 */
[----:B--2---:R-:W-:Y:S02]  /*3c70*/  ULEA UR4, UR4, UR5, 0x18 ;  /* 0x0000000504047291 */ /* 0x004fe4000f8ec0ff */
[----:B------:R-:W-:-:S07]  /*3c80*/  ULEA UR5, UR17, UR6, 0x3 ;  /* 0x0000000611057291 */ /* 0x000fce000f8e18ff */
[----:B------:R2:W-:Y:S02]  /*3c90*/  @P0 STS.U8 [UR4+0x1c], R0 ;  /* 0x00001c00ff000988 */ /* 0x0005e40008000004 */
[----:B------:R-:W3:Y:S02]  /*3ca0*/  SYNCS.PHASECHK.TRANS64.TRYWAIT P0, [UR5], R2 ;  /* 0x00000002ff0075a7 */ /* 0x000ee40008001105 */
[----:B--23--:R-:W-:Y:S05]  /*3cb0*/  @!P0 BRA `(.L_x_73) ;  /* 0x0000004800288947 */ /* 0x00cfea0003800000 */
.L_x_172:
[----:B------:R-:W-:-:S04]  /*3cc0*/  UIADD3 UR7, UPT, UPT, UR17, 0x1, URZ ;  /* 0x0000000111077890 */ /* 0x000fc8000fffe0ff */
[----:B------:R-:W-:-:S04]  /*3cd0*/  UISETP.NE.AND UP0, UPT, UR7, 0x4, UPT ;  /* 0x000000040700788c */ /* 0x000fc8000bf05270 */
[----:B-1----:R-:W-:Y:S02]  /*3ce0*/  USEL UR8, URZ, 0x1, UP0 ;  /* 0x00000001ff087887 */ /* 0x002fe40008000000 */
[----:B------:R-:W-:-:S04]  /*3cf0*/  USEL UR7, UR7, URZ, UP0 ;  /* 0x000000ff07077287 */ /* 0x000fc80008000000 */
[----:B------:R-:W-:Y:S01]  /*3d00*/  ULEA UR5, UR7, UR6, 0x3 ;  /* 0x0000000607057291 */ /* 0x000fe2000f8e18ff */
[----:B--2---:R-:W-:-:S04]  /*3d10*/  LOP3.LUT R2, R11, UR8, RZ, 0x3c, !PT ;  /* 0x000000080b027c12 */ /* 0x004fc8000f8e3cff */
[----:B------:R-:W-:-:S04]  /*3d20*/  SHF.L.U32 R3, R2, 0x1f, RZ ;  /* 0x0000001f02037819 */ /* 0x000fc800000006ff */
[----:B------:R-:W1:Y:S02]  /*3d30*/  SYNCS.PHASECHK.TRANS64.TRYWAIT P0, [UR5], R3 ;  /* 0x00000003ff0075a7 */ /* 0x000e640008001105 */
[----:B-1----:R-:W-:Y:S05]  /*3d40*/  @!P0 BRA `(.L_x_74) ;  /* 0x00000048001c8947 */ /* 0x002fea0003800000 */
.L_x_174:
        /* <DEDUP_REMOVED lines=9> */
.L_x_176:
[----:B------:R-:W-:-:S04]  /*3de0*/  UIADD3 UR7, UPT, UPT, UR7, 0x1, URZ ;  /* 0x0000000107077890 */ /* 0x000fc8000fffe0ff */
[----:B------:R-:W-:-:S04]  /*3df0*/  UISETP.NE.AND UP0, UPT, UR7, 0x4, UPT ;  /* 0x000000040700788c */ /* 0x000fc8000bf05270 */
[----:B------:R-:W-:Y:S02]  /*3e00*/  USEL UR5, URZ, 0x1, UP0 ;  /* 0x00000001ff057887 */ /* 0x000fe40008000000 */
[----:B------:R-:W-:-:S04]  /*3e10*/  USEL UR7, UR7, URZ, UP0 ;  /* 0x000000ff07077287 */ /* 0x000fc80008000000 */
[----:B------:R-:W-:Y:S01]  /*3e20*/  ULEA UR7, UR7, UR6, 0x3 ;  /* 0x0000000607077291 */ /* 0x000fe2000f8e18ff */
[----:B------:R-:W-:-:S04]  /*3e30*/  LOP3.LUT R2, R2, UR5, RZ, 0x3c, !PT ;  /* 0x0000000502027c12 */ /* 0x000fc8000f8e3cff */
[----:B------:R-:W-:-:S04]  /*3e40*/  SHF.L.U32 R2, R2, 0x1f, RZ ;  /* 0x0000001f02027819 */ /* 0x000fc800000006ff */
[----:B------:R-:W2:Y:S02]  /*3e50*/  SYNCS.PHASECHK.TRANS64.TRYWAIT P0, [UR7], R2 ;  /* 0x00000002ff0075a7 */ /* 0x000ea40008001107 */
[----:B--2---:R-:W-:Y:S05]  /*3e60*/  @!P0 BRA `(.L_x_76) ;  /* 0x0000004800048947 */ /* 0x004fea0003800000 */
.L_x_178:
[----:B------:R-:W-:Y:S01]  /*3e70*/  NOP ;  /* 0x0000000000007918 */ /* 0x000fe20000000000 */
[----:B-1----:R-:W1:Y:S01]  /*3e80*/  LDS R0, [UR4+0x14] ;  /* 0x00001404ff007984 */ /* 0x002e620008000800 */
[----:B------:R-:W-:Y:S01]  /*3e90*/  ULOP3.LUT UR6, UR19, 0xffff, URZ, 0xc0, !UPT ;  /* 0x0000ffff13067892 */ /* 0x000fe2000f8ec0ff */
[----:B------:R-:W-:Y:S01]  /*3ea0*/  UMOV UR8, 0xffff ;  /* 0x0000ffff00087882 */ /* 0x000fe20000000000 */
[----:B------:R-:W-:Y:S02]  /*3eb0*/  UMOV UR5, 0x1 ;  /* 0x0000000100057882 */ /* 0x000fe40000000000 */
[----:B------:R-:W-:-:S04]  /*3ec0*/  USHF.R.U32.HI UR6, URZ, 0x5, UR6 ;  /* 0x00000005ff067899 */ /* 0x000fc80008011606 */
[----:B------:R-:W-:Y:S02]  /*3ed0*/  USHF.L.U32 UR8, UR8, UR6, URZ ;  /* 0x0000000608087299 */ /* 0x000fe400080006ff */
[----:B------:R-:W-:-:S04]  /*3ee0*/  USHF.L.U32 UR5, UR5, UR6, URZ ;  /* 0x0000000605057299 */ /* 0x000fc800080006ff */
[----:B-1----:R-:W-:-:S04]  /*3ef0*/  LOP3.LUT R0, R0, UR8, RZ, 0xc0, !PT ;  /* 0x0000000800007c12 */ /* 0x002fc8000f8ec0ff */
[----:B------:R-:W-:-:S13]  /*3f00*/  ISETP.NE.AND P0, PT, R0, UR8, PT ;  /* 0x0000000800007c0c */ /* 0x000fda000bf05270 */
[----:B------:R-:W-:Y:S05]  /*3f10*/  @P0 BRA `(.L_x_77) ;  /* 0x0000000000580947 */ /* 0x000fea0003800000 */
[----:B------:R-:W1:Y:S02]  /*3f20*/  LDS R0, [UR4+0x18] ;  /* 0x00001804ff007984 */ /* 0x000e640008000800 */
[----:B-1----:R-:W-:-:S04]  /*3f30*/  LOP3.LUT R0, R0, UR5, RZ, 0xc0, !PT ;  /* 0x0000000500007c12 */ /* 0x002fc8000f8ec0ff */
[----:B------:R-:W-:-:S13]  /*3f40*/  ISETP.NE.AND P0, PT, R0, UR5, PT ;  /* 0x0000000500007c0c */ /* 0x000fda000bf05270 */
[----:B------:R-:W-:Y:S05]  /*3f50*/  @P0 BRA `(.L_x_78) ;  /* 0x00000000003c0947 */ /* 0x000fea0003800000 */
[----:B------:R-:W1:Y:S01]  /*3f60*/  S2R R2, SR_LANEID ;  /* 0x0000000000027919 */ /* 0x000e620000000000 */
[----:B------:R-:W-:Y:S01]  /*3f70*/  ULOP3.LUT UR8, URZ, UR8, URZ, 0x33, !UPT ;  /* 0x00000008ff087292 */ /* 0x000fe2000f8e33ff */
[----:B------:R-:W-:Y:S02]  /*3f80*/  VOTEU.ANY UR7, UPT, PT ;  /* 0x0000000000077886 */ /* 0x000fe400038e0100 */
[----:B------:R-:W-:-:S03]  /*3f90*/  UFLO.U32 UR7, UR7 ;  /* 0x00000007000772bd */ /* 0x000fc600080e0000 */
[----:B------:R-:W-:-:S04]  /*3fa0*/  IMAD.U32 R0, RZ, RZ, UR8 ;  /* 0x00000008ff007e24 */ /* 0x000fc8000f8e00ff */
[----:B------:R2:W3:Y:S02]  /*3fb0*/  REDUX UR6, R0 ;  /* 0x00000000000673c4 */ /* 0x0004e40000000000 */
[----:B------:R1:W-:Y:S02]  /*3fc0*/  UTCATOMSWS.AND URZ, UR8 ;  /* 0x0000000800ff79e3 */ /* 0x0003e40008000000 */
[----:B-1----:R-:W-:Y:S02]  /*3fd0*/  ISETP.EQ.U32.AND P0, PT, R2, UR7, PT ;  /* 0x0000000702007c0c */ /* 0x002fe4000bf02070 */
[----:B--2---:R-:W-:Y:S02]  /*3fe0*/  LOP3.LUT R0, RZ, UR5, RZ, 0x33, !PT ;  /* 0x00000005ff007c12 */ /* 0x004fe4000f8e33ff */
[----:B---3--:R-:W-:Y:S02]  /*3ff0*/  MOV R2, UR6 ;  /* 0x0000000600027c02 */ /* 0x008fe40008000f00 */
[----:B------:R-:W1:Y:S07]  /*4000*/  REDUX UR5, R0 ;  /* 0x00000000000573c4 */ /* 0x000e6e0000000000 */
[----:B------:R2:W-:Y:S01]  /*4010*/  @P0 ATOMS.AND RZ, [UR4+0x14], R2 ;  /* 0x00001402ffff098c */ /* 0x0005e2000a800004 */
[----:B-1----:R-:W-:-:S05]  /*4020*/  IMAD.U32 R0, RZ, RZ, UR5 ;  /* 0x00000005ff007e24 */ /* 0x002fca000f8e00ff */
[----:B------:R2:W-:Y:S01]  /*4030*/  @P0 ATOMS.AND RZ, [UR4+0x18], R0 ;  /* 0x00001800ffff098c */ /* 0x0005e2000a800004 */
[----:B------:R-:W-:Y:S05]  /*4040*/  BRA `(.L_x_79) ;  /* 0x0000000000147947 */ /* 0x000fea0003800000 */
.L_x_78:
[----:B------:R-:W-:Y:S02]  /*4050*/  MOV R2, 0x4070 ;  /* 0x0000407000027802 */ /* 0x000fe40000000f00 */
[----:B----45:R-:W-:Y:S05]  /*4060*/  CALL.REL.NOINC `($__internal_0_$__cuda_sm10x_tcgen05_guardrail_trap_col_being_dealloced_not_returned_by_alloc) ;  /* 0x0000004800787944 */ /* 0x030fea0003c00000 */
[----:B------:R-:W-:Y:S05]  /*4070*/  BRA `(.L_x_79) ;  /* 0x0000000000087947 */ /* 0x000fea0003800000 */
.L_x_77:
[----:B------:R-:W-:Y:S02]  /*4080*/  MOV R2, 0x40a0 ;  /* 0x000040a000027802 */ /* 0x000fe40000000f00 */
[----:B----45:R-:W-:Y:S05]  /*4090*/  CALL.REL.NOINC `($__internal_2_$__cuda_sm10x_tcgen05_guardrail_trap_unallocated_columns_being_dealloced) ;  /* 0x0000004800847944 */ /* 0x030fea0003c00000 */
.L_x_79:
[----:B------:R-:W-:Y:S01]  /*40a0*/  NOP ;  /* 0x0000000000007918 */ /* 0x000fe20000000000 */
[----:B------:R-:W-:Y:S05]  /*40b0*/  EXIT ;  /* 0x000000000000794d */ /* 0x000fea0003800000 */
.L_x_61:
[----:B------:R-:W-:-:S09]  /*40c0*/  UISETP.NE.OR UP2, UPT, UR8, 0x3, !UP2 ;  /* 0x000000030800788c */ /* 0x000fd2000d745670 */
[----:B------:R-:W-:Y:S05]  /*40d0*/  BRA.U UP2, `(.L_x_80) ;  /* 0x0000000d02b07547 */ /* 0x000fea000b800000 */
[----:B------:R-:W1:Y:S01]  /*40e0*/  LDC R0, c[0x0][0xb30] ;  /* 0x0002cc00ff007b82 */ /* 0x000e620000000800 */
[----:B------:R-:W2:Y:S01]  /*40f0*/  LDCU.64 UR8, c[0x0][0x888] ;  /* 0x00011100ff0877ac */ /* 0x000ea20008000a00 */
[----:B------:R-:W-:Y:S02]  /*4100*/  HFMA2 R27, -RZ, RZ, 0, 0 ;  /* 0x00000000ff1b7431 */ /* 0x000fe400000001ff */
[----:B------:R-:W-:Y:S01]  /*4110*/  IMAD.MOV.U32 R29, RZ, RZ, 0x1 ;  /* 0x00000001ff1d7424 */ /* 0x000fe200078e00ff */
[----:B------:R-:W-:Y:S01]  /*4120*/  MOV R25, 0x2000 ;  /* 0x0000200000197802 */ /* 0x000fe20000000f00 */
[----:B------:R-:W4:Y:S01]  /*4130*/  LDCU.64 UR4, c[0x0][0x890] ;  /* 0x00011200ff0477ac */ /* 0x000f220008000a00 */
[----:B------:R-:W-:Y:S01]  /*4140*/  IMAD.MOV.U32 R28, RZ, RZ, RZ ;  /* 0x000000ffff1c7224 */ /* 0x000fe200078e00ff */
[----:B------:R-:W3:Y:S01]  /*4150*/  LDC R24, c[0x0][0x370] ;  /* 0x0000dc00ff187b82 */ /* 0x000ee20000000800 */
[----:B------:R-:W-:Y:S01]  /*4160*/  UMOV UR7, 0x400 ;  /* 0x0000040000077882 */ /* 0x000fe20000000000 */
[----:B------:R-:W-:-:S02]  /*4170*/  UPLOP3.LUT UP1, UPT, UPT, UPT, UPT, 0x40, 0x4 ;  /* 0x000000000004789c */ /* 0x000fc40003f2e870 */
[----:B------:R-:W-:Y:S01]  /*4180*/  ULEA UR7, UR37, UR7, 0x18 ;  /* 0x0000000725077291 */ /* 0x000fe2000f8ec0ff */
[----:B------:R-:W-:-:S03]  /*4190*/  UMOV UR13, URZ ;  /* 0x000000ff000d7c82 */ /* 0x000fc60008000000 */
[----:B------:R-:W3:Y:S01]  /*41a0*/  LDC R3, c[0x0][0xb0c] ;  /* 0x0002c300ff037b82 */ /* 0x000ee20000000800 */
[----:B--2---:R-:W-:Y:S02]  /*41b0*/  UISETP.NE.U32.AND UP3, UPT, UR8, URZ, UPT ;  /* 0x000000ff0800728c */ /* 0x004fe4000bf65070 */
[----:B----4-:R-:W-:-:S05]  /*41c0*/  UISETP.NE.U32.AND UP4, UPT, UR4, URZ, UPT ;  /* 0x000000ff0400728c */ /* 0x010fca000bf85070 */
[----:B------:R-:W2:Y:S01]  /*41d0*/  LDC R18, c[0x0][0xb20] ;  /* 0x0002c800ff127b82 */ /* 0x000ea20000000800 */
[----:B-1----:R-:W-:Y:S01]  /*41e0*/  ISETP.NE.AND P1, PT, R0, 0x1, PT ;  /* 0x000000010000780c */ /* 0x002fe20003f25270 */
[----:B------:R-:W-:Y:S02]  /*41f0*/  UISETP.NE.AND.EX UP3, UPT, UR9, URZ, UPT, UP3 ;  /* 0x000000ff0900728c */ /* 0x000fe4000bf65330 */
[----:B------:R-:W-:-:S04]  /*4200*/  UISETP.NE.AND.EX UP4, UPT, UR5, URZ, UPT, UP4 ;  /* 0x000000ff0500728c */ /* 0x000fc8000bf85340 */
[----:B------:R-:W1:Y:S08]  /*4210*/  LDC.64 R30, c[0x0][0x348] ;  /* 0x0000d200ff1e7b82 */ /* 0x000e700000000a00 */
[----:B------:R-:W4:Y:S08]  /*4220*/  LDC.64 R16, c[0x0][0xb10] ;  /* 0x0002c400ff107b82 */ /* 0x000f300000000a00 */
[----:B------:R-:W1:Y:S08]  /*4230*/  LDC.64 R6, c[0x0][0xb18] ;  /* 0x0002c600ff067b82 */ /* 0x000e700000000a00 */
[----:B------:R-:W1:Y:S08]  /*4240*/  LDC.64 R4, c[0x0][0xb28] ;  /* 0x0002ca00ff047b82 */ /* 0x000e700000000a00 */
[----:B--23--:R-:W1:Y:S02]  /*4250*/  LDC R19, c[0x0][0x374] ;  /* 0x0000dd00ff137b82 */ /* 0x00ce640000000800 */
.L_x_89:
[C---:B------:R-:W-:Y:S02]  /*4260*/  LEA R0, R28.reuse, UR7, 0x3 ;  /* 0x000000071c007c11 */ /* 0x040fe4000f8e18ff */
[----:B------:R-:W-:Y:S02]  /*4270*/  SHF.L.U32 R2, R27, 0x1f, RZ ;  /* 0x0000001f1b027819 */ /* 0x000fe400000006ff */
[----:B------:R-:W-:Y:S02]  /*4280*/  LEA R20, R28, UR7, 0x4 ;  /* 0x000000071c147c11 */ /* 0x000fe4000f8e20ff */
[----:B--2---:R-:W2:Y:S02]  /*4290*/  SYNCS.PHASECHK.TRANS64.TRYWAIT P0, [R0+URZ+0x140], R2 ;  /* 0x00014002000075a7 */ /* 0x004ea400080011ff */
[----:B--2---:R-:W-:Y:S05]  /*42a0*/  @!P0 BRA `(.L_x_81) ;  /* 0x00000044000c8947 */ /* 0x004fea0003800000 */
.L_x_179:
[----:B------:R-:W-:Y:S01]  /*42b0*/  ISETP.GE.AND P0, PT, R40, 0x1, PT ;  /* 0x000000012800780c */ /* 0x000fe20003f06270 */
[----:B------:R-:W3:Y:S01]  /*42c0*/  LDS.128 R20, [R20+0x1d0] ;  /* 0x0001d00014147984 */ /* 0x000ee20000000c00 */
[----:B--2---:R-:W-:Y:S01]  /*42d0*/  VIADD R0, R0, 0x150 ;  /* 0x0000015000007836 */ /* 0x004fe20000000000 */
[----:B------:R-:W-:Y:S01]  /*42e0*/  @!PT LDS RZ, [RZ] ;  /* 0x00000000fffff984 */ /* 0x000fe20000000800 */
[----:B------:R-:W-:Y:S01]  /*42f0*/  @!PT LDS RZ, [RZ] ;  /* 0x00000000fffff984 */ /* 0x000fe20000000800 */
[----:B------:R-:W-:Y:S01]  /*4300*/  @!PT LDS RZ, [RZ] ;  /* 0x00000000fffff984 */ /* 0x000fe20000000800 */
[----:B------:R-:W-:Y:S01]  /*4310*/  @!PT LDS RZ, [RZ] ;  /* 0x00000000fffff984 */ /* 0x000fe20000000800 */
[----:B------:R2:W-:Y:S06]  /*4320*/  MEMBAR.ALL.CTA ;  /* 0x0000000000007992 */ /* 0x0005ec0000008000 */
[----:B--2---:R-:W2:Y:S01]  /*4330*/  FENCE.VIEW.ASYNC.S ;  /* 0x00000000000073c6 */ /* 0x004ea20000000000 */
[----:B------:R-:W-:Y:S04]  /*4340*/  PRMT R0, RZ, 0x654, R0 ;  /* 0x00000654ff007816 */ /* 0x000fe80000000000 */
[----:B--2---:R2:W-:Y:S01]  /*4350*/  SYNCS.ARRIVE.TRANS64.RED.A1T0 RZ, [R0+URZ], RZ ;  /* 0x000000ff00ff79a7 */ /* 0x0045e200081004ff */
[----:B---3--:R-:W-:Y:S11]  /*4360*/  LOP3.LUT P3, RZ, R22, 0x1, RZ, 0xc0, !PT ;  /* 0x0000000116ff7812 */ /* 0x008ff6000786c0ff */
[----:B------:R-:W-:Y:S02]  /*4370*/  @!UPT UIADD3 URZ, UPT, UPT, URZ, URZ, URZ ;  /* 0x000000fffffff290 */ /* 0x000fe4000fffe0ff */
[----:B------:R-:W-:Y:S02]  /*4380*/  @P3 MOV R11, R20 ;  /* 0x00000014000b3202 */ /* 0x000fe40000000f00 */
[----:B------:R-:W-:Y:S01]  /*4390*/  @P3 LOP3.LUT R10, R21, 0xffff, RZ, 0xc0, !PT ;  /* 0x0000ffff150a3812 */ /* 0x000fe200078ec0ff */
[----:B--2---:R-:W-:Y:S06]  /*43a0*/  @!P0 BRA `(.L_x_82) ;  /* 0x0000000000a48947 */ /* 0x004fec0003800000 */
[-C--:B-1----:R-:W-:Y:S01]  /*43b0*/  IMAD.HI.U32 R0, R19, R7.reuse, RZ ;  /* 0x0000000713007227 */ /* 0x082fe200078e00ff */
[----:B------:R-:W-:Y:S02]  /*43c0*/  ISETP.NE.AND P0, PT, R6, 0x1, PT ;  /* 0x000000010600780c */ /* 0x000fe40003f05270 */
[----:B------:R-:W-:Y:S01]  /*43d0*/  ISETP.NE.AND P2, PT, R40, 0x1, PT ;  /* 0x000000012800780c */ /* 0x000fe20003f45270 */
[----:B----4-:R-:W-:Y:S01]  /*43e0*/  IMAD.HI.U32 R9, R24, R16, RZ ;  /* 0x0000001018097227 */ /* 0x010fe200078e00ff */
[----:B------:R-:W-:Y:S02]  /*43f0*/  SHF.R.U32.HI R0, RZ, R18, R0 ;  /* 0x00000012ff007219 */ /* 0x000fe40000011600 */
[----:B------:R-:W-:Y:S01]  /*4400*/  ISETP.NE.AND P4, PT, R3, 0x1, PT ;  /* 0x000000010300780c */ /* 0x000fe20003f85270 */
[----:B------:R-:W-:Y:S01]  /*4410*/  IMAD.HI.U32 R13, R10, R7, RZ ;  /* 0x000000070a0d7227 */ /* 0x000fe200078e00ff */
[----:B------:R-:W-:Y:S02]  /*4420*/  SHF.R.U32.HI R9, RZ, R17, R9 ;  /* 0x00000011ff097219 */ /* 0x000fe40000011609 */
[----:B------:R-:W-:Y:S01]  /*4430*/  SEL R0, R19, R0, !P0 ;  /* 0x0000000013007207 */ /* 0x000fe20004000000 */
[----:B------:R-:W-:Y:S01]  /*4440*/  IMAD.HI.U32 R12, R11, R16, RZ ;  /* 0x000000100b0c7227 */ /* 0x000fe200078e00ff */
[----:B------:R-:W-:Y:S03]  /*4450*/  SEL R9, R24, R9, !P4 ;  /* 0x0000000918097207 */ /* 0x000fe60006000000 */
[-C--:B------:R-:W-:Y:S01]  /*4460*/  IMAD.HI.U32 R8, R0, R4.reuse, RZ ;  /* 0x0000000400087227 */ /* 0x080fe200078e00ff */
[----:B------:R-:W-:Y:S03]  /*4470*/  SHF.R.U32.HI R12, RZ, R17, R12 ;  /* 0x00000011ff0c7219 */ /* 0x000fe6000001160c */
[----:B------:R-:W-:Y:S01]  /*4480*/  IMAD.HI.U32 R2, R9, R4, RZ ;  /* 0x0000000409027227 */ /* 0x000fe200078e00ff */
[-C--:B------:R-:W-:Y:S02]  /*4490*/  @P2 SHF.R.U32.HI R0, RZ, R5.reuse, R8 ;  /* 0x00000005ff002219 */ /* 0x080fe40000011608 */
[----:B------:R-:W-:Y:S02]  /*44a0*/  SHF.R.U32.HI R8, RZ, R18, R13 ;  /* 0x00000012ff087219 */ /* 0x000fe4000001160d */
[----:B------:R-:W-:Y:S01]  /*44b0*/  @P2 SHF.R.U32.HI R9, RZ, R5, R2 ;  /* 0x00000005ff092219 */ /* 0x000fe20000011602 */
[----:B------:R-:W-:Y:S01]  /*44c0*/  IMAD R0, R40, R0, RZ ;  /* 0x0000000028007224 */ /* 0x000fe200078e02ff */
[----:B------:R-:W-:Y:S02]  /*44d0*/  SEL R8, R10, R8, !P0 ;  /* 0x000000080a087207 */ /* 0x000fe40004000000 */
[----:B------:R-:W-:Y:S01]  /*44e0*/  SEL R2, R11, R12, !P4 ;  /* 0x0000000c0b027207 */ /* 0x000fe20006000000 */
[----:B------:R-:W-:Y:S01]  /*44f0*/  IMAD R12, R40, R9, RZ ;  /* 0x00000009280c7224 */ /* 0x000fe200078e02ff */
[C---:B------:R-:W-:Y:S01]  /*4500*/  ISETP.GE.AND P0, PT, R8.reuse, R0, PT ;  /* 0x000000000800720c */ /* 0x040fe20003f06270 */
[----:B------:R-:W-:Y:S03]  /*4510*/  IMAD.HI.U32 R0, R8, R4, RZ ;  /* 0x0000000408007227 */ /* 0x000fe600078e00ff */
[----:B------:R-:W-:Y:S02]  /*4520*/  ISETP.GE.OR P0, PT, R2, R12, P0 ;  /* 0x0000000c0200720c */ /* 0x000fe40000706670 */
[-C--:B------:R-:W-:Y:S04]  /*4530*/  SHF.R.U32.HI R0, RZ, R5.reuse, R0 ;  /* 0x00000005ff007219 */ /* 0x080fe80000011600 */
[----:B------:R-:W-:Y:S05]  /*4540*/  SEL R13, R8, R0, !P2 ;  /* 0x00000000080d7207 */ /* 0x000fea0005000000 */
[----:B------:R-:W-:Y:S02]  /*4550*/  IMAD.MOV R12, RZ, RZ, -R13 ;  /* 0x000000ffff0c7224 */ /* 0x000fe400078e0a0d */
[----:B------:R-:W-:Y:S04]  /*4560*/  @!P0 IMAD.HI.U32 R0, R2, R4, RZ ;  /* 0x0000000402008227 */ /* 0x000fe800078e00ff */
[----:B------:R-:W-:Y:S01]  /*4570*/  IMAD R12, R40, R12, R8 ;  /* 0x0000000c280c7224 */ /* 0x000fe200078e0208 */
[----:B------:R-:W-:Y:S04]  /*4580*/  @!P0 SHF.R.U32.HI R0, RZ, R5, R0 ;  /* 0x00000005ff008219 */ /* 0x000fe80000011600 */
[----:B------:R-:W-:Y:S04]  /*4590*/  @!P0 SEL R0, R2, R0, !P2 ;  /* 0x0000000002008207 */ /* 0x000fe80005000000 */
[----:B------:R-:W-:Y:S01]  /*45a0*/  @!P0 IADD3 R13, PT, PT, R13, -R0, RZ ;  /* 0x800000000d0d8210 */ /* 0x000fe20007ffe0ff */
[----:B------:R-:W-:Y:S01]  /*45b0*/  @!P0 IMAD R0, R9, R12, R0 ;  /* 0x0000000c09008224 */ /* 0x000fe200078e0200 */
[----:B------:R-:W-:Y:S01]  /*45c0*/  IADD3 R9, PT, PT, -R8, RZ, RZ ;  /* 0x000000ff08097210 */ /* 0x000fe20007ffe1ff */
[--C-:B------:R-:W-:Y:S02]  /*45d0*/  IMAD.MOV R12, RZ, RZ, -R2.reuse ;  /* 0x000000ffff0c7224 */ /* 0x100fe400078e0a02 */
[----:B------:R-:W-:Y:S02]  /*45e0*/  @!P0 IMAD R8, R13, R40, R2 ;  /* 0x000000280d088224 */ /* 0x000fe400078e0202 */
[----:B------:R-:W-:Y:S02]  /*45f0*/  @!P0 IMAD.MOV.U32 R2, RZ, RZ, R0 ;  /* 0x000000ffff028224 */ /* 0x000fe400078e0000 */
[----:B------:R-:W-:Y:S02]  /*4600*/  IMAD R11, R3, R12, R11 ;  /* 0x0000000c030b7224 */ /* 0x000fe400078e020b */
[----:B------:R-:W-:Y:S02]  /*4610*/  IMAD R10, R6, R9, R10 ;  /* 0x00000009060a7224 */ /* 0x000fe400078e020a */
[----:B------:R-:W-:Y:S02]  /*4620*/  IMAD R11, R2, R3, R11 ;  /* 0x00000003020b7224 */ /* 0x000fe400078e020b */
[----:B------:R-:W-:Y:S02]  /*4630*/  IMAD R10, R8, R6, R10 ;  /* 0x00000006080a7224 */ /* 0x000fe400078e020a */
.L_x_82:
[----:B------:R-:W-:Y:S05]  /*4640*/  BRA.U UP1, `(.L_x_83) ;  /* 0x0000000101107547 */ /* 0x000fea000b800000 */
[----:B------:R-:W-:Y:S04]  /*4650*/  MOV R2, UR6 ;  /* 0x0000000600027c02 */ /* 0x000fe80008000f00 */
[----:B------:R-:W-:Y:S04]  /*4660*/  SHF.L.U32 R2, R2, 0x1f, RZ ;  /* 0x0000001f02027819 */ /* 0x000fe800000006ff */
[----:B------:R-:W2:Y:S02]  /*4670*/  SYNCS.PHASECHK.TRANS64.TRYWAIT P0, [UR7+0x138], R2 ;  /* 0x00013802ff0075a7 */ /* 0x000ea40008001107 */
[----:B--2---:R-:W-:Y:S05]  /*4680*/  @!P0 BRA `(.L_x_84) ;  /* 0x0000004000288947 */ /* 0x004fea0003800000 */
.L_x_83:
[----:B------:R-:W-:Y:S02]  /*4690*/  R2UR UR11, R15 ;  /* 0x000000000f0b72ca */ /* 0x000fe400000e0000 */
[----:B------:R-:W-:Y:S02]  /*46a0*/  R2UR UR10, R14 ;  /* 0x000000000e0a72ca */ /* 0x000fe400000e0000 */
[----:B------:R-:W-:Y:S04]  /*46b0*/  ISETP.NE.U32.AND P2, PT, RZ, UR4, PT ;  /* 0x00000004ff007c0c */ /* 0x000fe8000bf45070 */
[----:B------:R-:W-:Y:S05]  /*46c0*/  ISETP.NE.AND.EX P2, PT, RZ, UR5, PT, P2 ;  /* 0x00000005ff007c0c */ /* 0x000fea000bf45320 */
[----:B------:R-:W-:Y:S02]  /*46d0*/  USHF.L.U32 UR11, UR11, 0x7, URZ ;  /* 0x000000070b0b7899 */ /* 0x000fe400080006ff */
[----:B------:R-:W-:Y:S01]  /*46e0*/  USHF.L.U32 UR10, UR10, 0x6, URZ ;  /* 0x000000060a0a7899 */ /* 0x000fe200080006ff */
[----:B------:R-:W-:Y:S11]  /*46f0*/  BRA.U !UP4, `(.L_x_85) ;  /* 0x000000010c347547 */ /* 0x000ff6000b800000 */
[----:B------:R-:W-:Y:S01]  /*4700*/  UPLOP3.LUT UP0, UPT, UPT, UPT, UP3, 0x80, 0x8 ;  /* 0x000000000008789c */ /* 0x000fe20003f0f030 */
[----:B--2---:R-:W-:Y:S02]  /*4710*/  HFMA2 R0, -RZ, RZ, 0, 5.9604644775390625e-08 ;  /* 0x00000001ff007431 */ /* 0x004fe400000001ff */
[----:B------:R-:W-:Y:S03]  /*4720*/  IMAD.MOV.U32 R88, RZ, RZ, 0x1 ;  /* 0x00000001ff587424 */ /* 0x000fe600078e00ff */
[----:B------:R-:W-:Y:S05]  /*4730*/  PLOP3.LUT P0, PT, PT, PT, UP0, 0x80, 0x8 ;  /* 0x000000000008781c */ /* 0x000fea0003f0f008 */
[----:B------:R-:W2:Y:S01]  /*4740*/  @UP0 LDCU.64 UR14, c[0x0][0x888] ;  /* 0x00011100ff0e07ac */ /* 0x000ea20008000a00 */
[----:B------:R-:W-:Y:S07]  /*4750*/  @UP0 UIMAD UR8, UR36, UR4, URZ ;  /* 0x00000004240802a4 */ /* 0x000fee000f8e02ff */
[----:B------:R-:W-:Y:S01]  /*4760*/  @!P0 PRMT R88, R0, 0x7610, R88 ;  /* 0x0000761000588816 */ /* 0x000fe20000000058 */
[----:B--2---:R-:W-:Y:S03]  /*4770*/  @UP0 UIMAD.WIDE UR14, UR8, 0x4, UR14 ;  /* 0x00000004080e08a5 */ /* 0x004fe6000f8e020e */
[----:B------:R-:W2:Y:S03]  /*4780*/  @!UP0 LDCU UR8, c[0x0][0x880] ;  /* 0x00011000ff0887ac */ /* 0x000ea60008000800 */
[----:B------:R-:W-:Y:S01]  /*4790*/  IMAD.U32 R8, RZ, RZ, UR14 ;  /* 0x0000000eff087e24 */ /* 0x000fe2000f8e00ff */
[----:B------:R-:W-:Y:S05]  /*47a0*/  MOV R9, UR15 ;  /* 0x0000000f00097c02 */ /* 0x000fea0008000f00 */
[----:B-----5:R3:W5:Y:S02]  /*47b0*/  @P0 LDG.E R49, desc[UR46][R8.64] ;  /* 0x0000002e08310981 */ /* 0x020764000c1e1900 */
[----:B--23--:R-:W-:Y:S07]  /*47c0*/  @!P0 IMAD.U32 R49, RZ, RZ, UR8 ;  /* 0x00000008ff318e24 */ /* 0x00cfee000f8e00ff */
.L_x_85:
[----:B-----5:R-:W-:Y:S01]  /*47d0*/  @!P2 FSETP.EQ.AND P0, PT, R49, RZ, PT ;  /* 0x000000ff3100a20b */ /* 0x020fe20003f02000 */
[----:B------:R-:W-:Y:S01]  /*47e0*/  @!UPT UIADD3 URZ, UPT, UPT, URZ, URZ, URZ ;  /* 0x000000fffffff290 */ /* 0x000fe2000fffe0ff */
[----:B------:R-:W-:Y:S11]  /*47f0*/  @!P2 BRA `(.L_x_86) ;  /* 0x000000000014a947 */ /* 0x000ff60003800000 */
[----:B------:R-:W-:Y:S02]  /*4800*/  LOP3.LUT P2, RZ, R88, 0xff, RZ, 0xc0, !PT ;  /* 0x000000ff58ff7812 */ /* 0x000fe4000784c0ff */
[----:B------:R-:W-:Y:S04]  /*4810*/  PLOP3.LUT P0, PT, PT, PT, UP0, 0x80, 0x8 ;  /* 0x000000000008781c */ /* 0x000fe80003f0f008 */
[----:B------:R-:W-:Y:S07]  /*4820*/  PLOP3.LUT P0, PT, P0, PT, PT, 0x8, 0x80 ;  /* 0x000000000080781c */ /* 0x000fee000070e170 */
[----:B------:R-:W-:Y:S11]  /*4830*/  @P2 FSETP.EQ.AND P0, PT, R49, RZ, PT ;  /* 0x000000ff3100220b */ /* 0x000ff60003f02000 */
[----:B------:R-:W-:Y:S02]  /*4840*/  @!UPT UIADD3 URZ, UPT, UPT, URZ, URZ, URZ ;  /* 0x000000fffffff290 */ /* 0x000fe4000fffe0ff */
.L_x_86:
[----:B------:R-:W-:Y:S01]  /*4850*/  ULEA UR15, UR13, UR7, 0x3 ;  /* 0x000000070d0f7291 */ /* 0x000fe2000f8e18ff */
[----:B------:R-:W-:Y:S02]  /*4860*/  SHF.L.U32 R9, R29, 0x1f, RZ ;  /* 0x0000001f1d097819 */ /* 0x000fe400000006ff */
[----:B------:R-:W-:Y:S04]  /*4870*/  ELECT P4, URZ, PT ;  /* 0x0000000000ff782f */ /* 0x000fe80003880000 */
[----:B------:R-:W-:Y:S02]  /*4880*/  PLOP3.LUT P4, PT, P0, P4, PT, 0xf2, 0x2f ;  /* 0x00000000002f781c */ /* 0x000fe40000789e72 */
[----:B------:R-:W3:Y:S11]  /*4890*/  SYNCS.PHASECHK.TRANS64.TRYWAIT P2, [UR15+0x118], R9 ;  /* 0x00011809ff0075a7 */ /* 0x000ef6000804110f */
[----:B-1----:R-:W-:Y:S05]  /*48a0*/  @!P4 IADD3 R8, P0, PT, R30, 0x580, RZ ;  /* 0x000005801e08c810 */ /* 0x002fea0007f1e0ff */
[----:B--2---:R-:W-:Y:S01]  /*48b0*/  @!P4 IMAD.X R2, RZ, RZ, R31, P0 ;  /* 0x000000ffff02c224 */ /* 0x004fe200000e061f */
[----:B---3--:R-:W-:Y:S07]  /*48c0*/  @!P2 BRA `(.L_x_87) ;  /* 0x0000003c00b0a947 */ /* 0x008fee0003800000 */
.L_x_182:
[----:B------:R-:W2:Y:S01]  /*48d0*/  LDC.64 R12, c[0x0][0xb18] ;  /* 0x0002c600ff0c7b82 */ /* 0x000ea20000000a00 */
[----:B------:R-:W-:Y:S01]  /*48e0*/  @!P4 R2UR UR8, R2 ;  /* 0x000000000208c2ca */ /* 0x000fe200000e0000 */
[----:B------:R-:W-:Y:S01]  /*48f0*/  VOTEU.ALL UP2, P4 ;  /* 0x0000000000ff7886 */ /* 0x000fe20002040000 */
[----:B------:R-:W-:Y:S01]  /*4900*/  @!P4 R2UR UR9, R8 ;  /* 0x000000000809c2ca */ /* 0x000fe200000e0000 */
[----:B------:R-:W-:Y:S01]  /*4910*/  VOTEU.ALL UP1, P4 ;  /* 0x0000000000ff7886 */ /* 0x000fe20002020000 */
[----:B-1----:R-:W-:Y:S03]  /*4920*/  @!P4 IMAD.MOV.U32 R0, RZ, RZ, 0x2000 ;  /* 0x00002000ff00c424 */ /* 0x002fe600078e00ff */
[----:B------:R-:W1:Y:S01]  /*4930*/  @!P1 LDC R2, c[0x0][0xb0c] ;  /* 0x0002c300ff029b82 */ /* 0x000e620000000800 */
[----:B------:R-:W-:Y:S01]  /*4940*/  UMOV UR20, 0x0 ;  /* 0x0000000000147882 */ /* 0x000fe20000000000 */
[----:B------:R-:W-:Y:S01]  /*4950*/  UMOV UR21, 0x10000000 ;  /* 0x1000000000157882 */ /* 0x000fe20000000000 */
[----:B------:R-:W-:Y:S01]  /*4960*/  UMOV UR12, UR36 ;  /* 0x00000024000c7c82 */ /* 0x000fe20008000000 */
[----:B------:R-:W-:Y:S01]  /*4970*/  UIADD3 UR14, UPT, UPT, UR13, 0x1, URZ ;  /* 0x000000010d0e7890 */ /* 0x000fe2000fffe0ff */
[----:B------:R-:W-:Y:S01]  /*4980*/  @P3 SHF.R.U32.HI R26, RZ, 0x10, R21 ;  /* 0x00000010ff1a3819 */ /* 0x000fe20000011615 */
[----:B------:R-:W-:Y:S02]  /*4990*/  VIADD R28, R28, 0x1 ;  /* 0x000000011c1c7836 */ /* 0x000fe40000000000 */
[----:B------:R-:W-:Y:S01]  /*49a0*/  IMAD.U32 R9, RZ, RZ, UR8 ;  /* 0x00000008ff097e24 */ /* 0x000fe2000f8e00ff */
[----:B------:R-:W-:Y:S01]  /*49b0*/  @!UP2 ULEA UR8, UR13, UR7, 0xd ;  /* 0x000000070d08a291 */ /* 0x000fe2000f8e68ff */
[----:B------:R-:W-:Y:S01]  /*49c0*/  IMAD.U32 R8, RZ, RZ, UR9 ;  /* 0x00000009ff087e24 */ /* 0x000fe2000f8e00ff */
[----:B------:R-:W-:Y:S02]  /*49d0*/  UIADD3 UR9, UPT, UPT, UR15, 0x100, URZ ;  /* 0x000001000f097890 */ /* 0x000fe4000fffe0ff */
[----:B------:R-:W-:Y:S01]  /*49e0*/  @!P4 R2UR UR19, R9 ;  /* 0x000000000913c2ca */ /* 0x000fe200000e0000 */
[----:B------:R-:W-:Y:S01]  /*49f0*/  @!UP2 UIADD3 UR8, UPT, UPT, UR8, 0x200, URZ ;  /* 0x000002000808a890 */ /* 0x000fe2000fffe0ff */
[----:B------:R-:W-:Y:S01]  /*4a00*/  @!P4 R2UR UR18, R8 ;  /* 0x000000000812c2ca */ /* 0x000fe200000e0000 */
[----:B------:R-:W-:Y:S01]  /*4a10*/  UISETP.NE.AND UP5, UPT, UR14, 0x3, UPT ;  /* 0x000000030e00788c */ /* 0x000fe2000bfa5270 */
[----:B------:R-:W3:Y:S01]  /*4a20*/  LDC.64 R8, c[0x0][0xb10] ;  /* 0x0002c400ff087b82 */ /* 0x000ee20000000a00 */
[----:B------:R-:W-:Y:S02]  /*4a30*/  UPRMT UR16, UR37, 0x654, UR9 ;  /* 0x0000065425107896 */ /* 0x000fe40008000009 */
[----:B------:R-:W-:Y:S02]  /*4a40*/  USEL UR17, URZ, 0x1, UP5 ;  /* 0x00000001ff117887 */ /* 0x000fe4000a800000 */
[----:B------:R-:W-:Y:S04]  /*4a50*/  USEL UR14, UR14, URZ, UP5 ;  /* 0x000000ff0e0e7287 */ /* 0x000fe8000a800000 */
[----:B------:R-:W-:Y:S01]  /*4a60*/  ULEA UR13, UR14, UR7, 0x3 ;  /* 0x000000070e0d7291 */ /* 0x000fe2000f8e18ff */
[----:B------:R-:W-:Y:S01]  /*4a70*/  LOP3.LUT R29, R29, UR17, RZ, 0x3c, !PT ;  /* 0x000000111d1d7c12 */ /* 0x000fe2000f8e3cff */
[----:B------:R1:W-:Y:S01]  /*4a80*/  @!UP1 UTMALDG.3D [UR8], [UR18], desc[UR20] ;  /* 0x00001408120095b4 */ /* 0x0003e20008011000 */
[----:B------:R5:W-:Y:S02]  /*4a90*/  @!P4 SYNCS.ARRIVE.TRANS64.RED.A0TR RZ, [UR15+0x100], R0 ;  /* 0x00010000ffffc9a7 */ /* 0x000be4000830040f */
[----:B------:R-:W-:Y:S01]  /*4aa0*/  SHF.L.U32 R14, R29, 0x1f, RZ ;  /* 0x0000001f1d0e7819 */ /* 0x000fe200000006ff */
[C---:B---3--:R-:W-:Y:S01]  /*4ab0*/  @!P1 IMAD.HI.U32 R8, R11.reuse, R8, RZ ;  /* 0x000000080b089227 */ /* 0x048fe200078e00ff */
[----:B--2---:R-:W-:Y:S02]  /*4ac0*/  @!P1 ISETP.NE.AND P0, PT, R12, 0x1, PT ;  /* 0x000000010c00980c */ /* 0x004fe40003f05270 */
[----:B-1----:R-:W-:Y:S01]  /*4ad0*/  @!P1 ISETP.NE.AND P2, PT, R2, 0x1, PT ;  /* 0x000000010200980c */ /* 0x002fe20003f45270 */
[----:B------:R-:W-:Y:S01]  /*4ae0*/  SYNCS.ARRIVE.TRANS64.RED.A1T0 RZ, [UR16], RZ ;  /* 0x000000ffffff79a7 */ /* 0x000fe20008100410 */
[C---:B------:R-:W-:Y:S01]  /*4af0*/  @!P1 IMAD.HI.U32 R13, R10.reuse, R13, RZ ;  /* 0x0000000d0a0d9227 */ /* 0x040fe200078e00ff */
[----:B------:R-:W-:Y:S04]  /*4b00*/  @!P1 SHF.R.U32.HI R8, RZ, R9, R8 ;  /* 0x00000009ff089219 */ /* 0x000fe80000011608 */
[----:B------:R-:W-:Y:S01]  /*4b10*/  @!P1 SEL R8, R11, R8, !P2 ;  /* 0x000000080b089207 */ /* 0x000fe20005000000 */
[----:B------:R-:W1:Y:S01]  /*4b20*/  SYNCS.PHASECHK.TRANS64.TRYWAIT P5, [UR13+0x118], R14 ;  /* 0x0001180eff0075a7 */ /* 0x000e6200080a110d */
[----:B-----5:R-:W2:Y:S02]  /*4b30*/  @!P1 LDC R0, c[0x0][0xb20] ;  /* 0x0002c800ff009b82 */ /* 0x020ea40000000800 */
[----:B--2---:R-:W-:Y:S04]  /*4b40*/  @!P1 SHF.R.U32.HI R0, RZ, R0, R13 ;  /* 0x00000000ff009219 */ /* 0x004fe8000001160d */
[----:B------:R-:W-:Y:S05]  /*4b50*/  @!P1 SEL R9, R10, R0, !P0 ;  /* 0x000000000a099207 */ /* 0x000fea0004000000 */
[----:B------:R-:W-:Y:S02]  /*4b60*/  @!P1 IMAD.IADD R0, R9, 0x1, -R8 ;  /* 0x0000000109009824 */ /* 0x000fe400078e0a08 */
[----:B------:R-:W-:Y:S02]  /*4b70*/  @!P1 IMAD.IADD R8, R8, 0x1, -R9 ;  /* 0x0000000108089824 */ /* 0x000fe400078e0a09 */
[----:B------:R-:W-:Y:S02]  /*4b80*/  @!P1 IMAD R11, R0, R2, R11 ;  /* 0x00000002000b9224 */ /* 0x000fe400078e020b */
[----:B------:R-:W-:Y:S01]  /*4b90*/  @!P1 IMAD R10, R8, R12, R10 ;  /* 0x0000000c080a9224 */ /* 0x000fe200078e020a */
[----:B-1----:R-:W-:Y:S06]  /*4ba0*/  @!P5 BRA `(.L_x_88) ;  /* 0x0000003c0010d947 */ /* 0x002fec0003800000 */
.L_x_184:
[----:B------:R-:W-:Y:S01]  /*4bb0*/  @!P4 IADD3 R2, P0, PT, R30, 0x580, RZ ;  /* 0x000005801e02c810 */ /* 0x000fe20007f1e0ff */
[----:B------:R-:W-:Y:S01]  /*4bc0*/  UMOV UR18, 0x0 ;  /* 0x0000000000127882 */ /* 0x000fe20000000000 */
[----:B------:R-:W-:Y:S01]  /*4bd0*/  UMOV UR19, 0x10000000 ;  /* 0x1000000000137882 */ /* 0x000fe20000000000 */
[----:B------:R-:W-:Y:S01]  /*4be0*/  VOTEU.ALL UP1, P4 ;  /* 0x0000000000ff7886 */ /* 0x000fe20002020000 */
[----:B------:R-:W-:Y:S01]  /*4bf0*/  @!P4 R2UR UR9, R2 ;  /* 0x000000000209c2ca */ /* 0x000fe200000e0000 */
[----:B-1----:R-:W-:Y:S01]  /*4c00*/  @!P4 IMAD.X R0, RZ, RZ, R31, P0 ;  /* 0x000000ffff00c224 */ /* 0x002fe200000e061f */
[----:B------:R-:W-:Y:S01]  /*4c10*/  UMOV UR12, UR36 ;  /* 0x00000024000c7c82 */ /* 0x000fe20008000000 */
[----:B------:R-:W-:Y:S01]  /*4c20*/  @P3 R2UR UR36, R26 ;  /* 0x000000001a2432ca */ /* 0x000fe200000e0000 */
[----:B------:R-:W-:Y:S01]  /*4c30*/  @!UP1 ULEA UR15, UR14, UR7, 0xd ;  /* 0x000000070e0f9291 */ /* 0x000fe2000f8e68ff */
[----:B------:R-:W-:Y:S01]  /*4c40*/  ISETP.NE.AND P0, PT, R28, 0x2, PT ;  /* 0x000000021c00780c */ /* 0x000fe20003f05270 */
[----:B------:R-:W-:Y:S01]  /*4c50*/  @!UP1 UIADD3 UR10, UPT, UPT, UR10, 0x20, URZ ;  /* 0x000000200a0a9890 */ /* 0x000fe2000fffe0ff */
[----:B------:R-:W-:Y:S01]  /*4c60*/  @!P4 R2UR UR8, R0 ;  /* 0x000000000008c2ca */ /* 0x000fe200000e0000 */
[----:B------:R-:W-:Y:S01]  /*4c70*/  IMAD.IADD R14, R10, 0x1, R86 ;  /* 0x000000010a0e7824 */ /* 0x000fe200078e0256 */
[----:B------:R-:W-:Y:S01]  /*4c80*/  SEL R0, RZ, 0x1, P0 ;  /* 0x00000001ff007807 */ /* 0x000fe20000000000 */
[----:B------:R-:W-:Y:S01]  /*4c90*/  IMAD.IADD R15, R11, 0x1, R87 ;  /* 0x000000010b0f7824 */ /* 0x000fe200078e0257 */
[----:B------:R-:W-:Y:S02]  /*4ca0*/  SEL R28, R28, RZ, P0 ;  /* 0x000000ff1c1c7207 */ /* 0x000fe40000000000 */
[----:B------:R-:W-:Y:S01]  /*4cb0*/  IMAD.U32 R8, RZ, RZ, UR9 ;  /* 0x00000009ff087e24 */ /* 0x000fe2000f8e00ff */
[----:B------:R-:W-:Y:S01]  /*4cc0*/  UIADD3 UR9, UPT, UPT, UR13, 0x100, URZ ;  /* 0x000001000d097890 */ /* 0x000fe2000fffe0ff */
[----:B------:R-:W-:Y:S03]  /*4cd0*/  LOP3.LUT R27, R27, R0, RZ, 0x3c, !PT ;  /* 0x000000001b1b7212 */ /* 0x000fe600078e3cff */
[----:B------:R-:W-:Y:S02]  /*4ce0*/  @!P4 R2UR UR16, R8 ;  /* 0x000000000810c2ca */ /* 0x000fe400000e0000 */
[----:B------:R-:W-:Y:S01]  /*4cf0*/  IMAD.U32 R9, RZ, RZ, UR8 ;  /* 0x00000008ff097e24 */ /* 0x000fe2000f8e00ff */
[----:B------:R-:W-:Y:S01]  /*4d00*/  @!UP1 UIADD3 UR8, UPT, UPT, UR15, 0x200, URZ ;  /* 0x000002000f089890 */ /* 0x000fe2000fffe0ff */
[----:B------:R-:W-:Y:S01]  /*4d10*/  VOTEU.ALL UP1, P4 ;  /* 0x0000000000ff7886 */ /* 0x000fe20002020000 */
[----:B------:R-:W-:Y:S02]  /*4d20*/  UPRMT UR15, UR37, 0x654, UR9 ;  /* 0x00000654250f7896 */ /* 0x000fe40008000009 */
[----:B------:R-:W-:Y:S11]  /*4d30*/  @!P4 R2UR UR17, R9 ;  /* 0x000000000911c2ca */ /* 0x000ff600000e0000 */
[----:B------:R-:W-:Y:S02]  /*4d40*/  @!UPT UIADD3 URZ, UPT, UPT, URZ, URZ, URZ ;  /* 0x000000fffffff290 */ /* 0x000fe4000fffe0ff */
[----:B------:R2:W-:Y:S01]  /*4d50*/  @!UP1 UTMALDG.3D [UR8], [UR16], desc[UR18] ;  /* 0x00001208100095b4 */ /* 0x0005e20008011000 */
[----:B------:R2:W-:Y:S01]  /*4d60*/  @!P4 SYNCS.ARRIVE.TRANS64.RED.A0TR RZ, [UR13+0x100], R25 ;  /* 0x00010019ffffc9a7 */ /* 0x0005e2000830040d */
[----:B------:R-:W-:Y:S04]  /*4d70*/  UIADD3 UR13, UPT, UPT, UR14, 0x1, URZ ;  /* 0x000000010e0d7890 */ /* 0x000fe8000fffe0ff */
[----:B------:R-:W-:Y:S04]  /*4d80*/  UISETP.NE.AND UP1, UPT, UR13, 0x3, UPT ;  /* 0x000000030d00788c */ /* 0x000fe8000bf25270 */
[----:B------:R-:W-:Y:S02]  /*4d90*/  USEL UR14, URZ, 0x1, UP1 ;  /* 0x00000001ff0e7887 */ /* 0x000fe40008800000 */
[----:B------:R-:W-:Y:S02]  /*4da0*/  USEL UR13, UR13, URZ, UP1 ;  /* 0x000000ff0d0d7287 */ /* 0x000fe40008800000 */
[----:B------:R-:W-:Y:S02]  /*4db0*/  UPLOP3.LUT UP1, UPT, UPT, UPT, UPT, 0x80, 0x8 ;  /* 0x000000000008789c */ /* 0x000fe40003f2f070 */
[----:B------:R-:W-:Y:S01]  /*4dc0*/  LOP3.LUT R29, R29, UR14, RZ, 0x3c, !PT ;  /* 0x0000000e1d1d7c12 */ /* 0x000fe2000f8e3cff */
[----:B------:R-:W-:Y:S01]  /*4dd0*/  SYNCS.ARRIVE.TRANS64.RED.A1T0 RZ, [UR15], RZ ;  /* 0x000000ffffff79a7 */ /* 0x000fe2000810040f */
[----:B------:R-:W-:Y:S07]  /*4de0*/  @P3 BRA `(.L_x_89) ;  /* 0xfffffff4001c3947 */ /* 0x000fee000383ffff */
[----:B------:R-:W-:Y:S01]  /*4df0*/  UIADD3 UR7, UPT, UPT, UR7, 0x118, URZ ;  /* 0x0000011807077890 */ /* 0x000fe2000fffe0ff */
[----:B------:R-:W-:-:S03]  /*4e00*/  SHF.L.U32 R2, R29, 0x1f, RZ ;  /* 0x0000001f1d027819 */ /* 0x000fc600000006ff */
[----:B------:R-:W-:-:S09]  /*4e10*/  ULEA UR4, UR13, UR7, 0x3 ;  /* 0x000000070d047291 */ /* 0x000fd2000f8e18ff */
[----:B------:R-:W1:Y:S02]  /*4e20*/  SYNCS.PHASECHK.TRANS64.TRYWAIT P0, [UR4], R2 ;  /* 0x00000002ff0075a7 */ /* 0x000e640008001104 */
[----:B-1----:R-:W-:Y:S05]  /*4e30*/  @!P0 BRA `(.L_x_90) ;  /* 0x0000003800848947 */ /* 0x002fea0003800000 */
.L_x_186:
        /* <DEDUP_REMOVED lines=9> */
.L_x_188:
[----:B------:R-:W-:-:S04]  /*4ed0*/  UIADD3 UR5, UPT, UPT, UR5, 0x1, URZ ;  /* 0x0000000105057890 */ /* 0x000fc8000fffe0ff */
[----:B------:R-:W-:-:S04]  /*4ee0*/  UISETP.NE.AND UP0, UPT, UR5, 0x3, UPT ;  /* 0x000000030500788c */ /* 0x000fc8000bf05270 */
[----:B------:R-:W-:Y:S02]  /*4ef0*/  USEL UR4, URZ, 0x1, UP0 ;  /* 0x00000001ff047887 */ /* 0x000fe40008000000 */
[----:B------:R-:W-:-:S04]  /*4f00*/  USEL UR5, UR5, URZ, UP0 ;  /* 0x000000ff05057287 */ /* 0x000fc80008000000 */
[----:B------:R-:W-:Y:S01]  /*4f10*/  ULEA UR5, UR5, UR7, 0x3 ;  /* 0x0000000705057291 */ /* 0x000fe2000f8e18ff */
[----:B-1----:R-:W-:-:S04]  /*4f20*/  LOP3.LUT R2, R29, UR4, RZ, 0x3c, !PT ;  /* 0x000000041d027c12 */ /* 0x002fc8000f8e3cff */
[----:B------:R-:W-:Y:S01]  /*4f30*/  SHF.L.U32 R2, R2, 0x1f, RZ ;  /* 0x0000001f02027819 */ /* 0x000fe200000006ff */
[----:B------:R-:W-:-:S07]  /*4f40*/  IMAD.U32 R0, RZ, RZ, UR5 ;  /* 0x00000005ff007e24 */ /* 0x000fce000f8e00ff */
.L_x_92:
[----:B-1----:R1:W3:Y:S02]  /*4f50*/  SYNCS.PHASECHK.TRANS64.TRYWAIT P0, [R0+URZ], R2 ;  /* 0x00000002000075a7 */ /* 0x0022e400080011ff */
[----:B---3--:R-:W-:Y:S05]  /*4f60*/  @!P0 NANOSLEEP.SYNCS 0x989680 ;  /* 0x009896800000895d */ /* 0x008fea0003900000 */
[----:B------:R-:W3:Y:S02]  /*4f70*/  @!P0 SYNCS.PHASECHK.TRANS64 P0, [R0+URZ], R2 ;  /* 0x00000002000085a7 */ /* 0x000ee400080010ff */
[----:B--23--:R-:W-:Y:S05]  /*4f80*/  @P0 EXIT ;  /* 0x000000000000094d */ /* 0x00cfea0003800000 */
[----:B------:R-:W-:Y:S05]  /*4f90*/  BRA `(.L_x_92) ;  /* 0xfffffffc00ec7947 */ /* 0x000fea000383ffff */
.L_x_80:
[----:B------:R-:W-:-:S06]  /*4fa0*/  UISETP.GE.AND UP1, UPT, UR8, 0x4, UPT ;  /* 0x000000040800788c */ /* 0x000fcc000bf26270 */
[----:B------:R-:W-:-:S13]  /*4fb0*/  PLOP3.LUT P0, PT, PT, PT, UP1, 0x80, 0x8 ;  /* 0x000000000008781c */ /* 0x000fda0003f0f018 */
[----:B------:R-:W-:Y:S05]  /*4fc0*/  @!P0 EXIT ;  /* 0x000000000000894d */ /* 0x000fea0003800000 */
[----:B------:R-:W-:Y:S01]  /*4fd0*/  BAR.SYNC.DEFER_BLOCKING 0x6, 0xa0 ;  /* 0x0182800000007b1d */ /* 0x000fe20000010000 */
[C---:B------:R-:W-:Y:S01]  /*4fe0*/  IMAD.SHL.U32 R2, R93.reuse, 0x20, RZ ;  /* 0x000000205d027824 */ /* 0x040fe200078e00ff */
[C---:B------:R-:W-:Y:S01]  /*4ff0*/  LOP3.LUT R94, R93.reuse, 0x2, RZ, 0xc0, !PT ;  /* 0x000000025d5e7812 */ /* 0x040fe200078ec0ff */
[C---:B------:R-:W-:Y:S01]  /*5000*/  IMAD.SHL.U32 R99, R93.reuse, 0x4, RZ ;  /* 0x000000045d637824 */ /* 0x040fe200078e00ff */
[C---:B------:R-:W-:Y:S01]  /*5010*/  LOP3.LUT R100, R93.reuse, 0x60, RZ, 0xc0, !PT ;  /* 0x000000605d647812 */ /* 0x040fe200078ec0ff */
[C---:B------:R-:W-:Y:S01]  /*5020*/  IMAD.U32 R46, R93.reuse, 0x10000, RZ ;  /* 0x000100005d2e7824 */ /* 0x040fe200078e00ff */
[----:B------:R-:W-:Y:S02]  /*5030*/  UMOV UR48, 0x400 ;  /* 0x0000040000307882 */ /* 0x000fe40000000000 */
[----:B------:R-:W1:Y:S01]  /*5040*/  LDC R91, c[0x0][0x370] ;  /* 0x0000dc00ff5b7b82 */ /* 0x000e620000000800 */
[----:B------:R-:W-:Y:S01]  /*5050*/  ULEA UR48, UR37, UR48, 0x18 ;  /* 0x0000003025307291 */ /* 0x000fe2000f8ec0ff */
[----:B------:R-:W-:Y:S01]  /*5060*/  LOP3.LUT R3, R2, 0xc0, RZ, 0xc0, !PT ;  /* 0x000000c002037812 */ /* 0x000fe200078ec0ff */
[----:B------:R-:W-:Y:S01]  /*5070*/  IMAD.MOV.U32 R45, RZ, RZ, RZ ;  /* 0x000000ffff2d7224 */ /* 0x000fe200078e00ff */
[----:B------:R-:W-:Y:S01]  /*5080*/  LOP3.LUT R93, R93, 0x4, RZ, 0xc0, !PT ;  /* 0x000000045d5d7812 */ /* 0x000fe200078ec0ff */
[----:B------:R-:W-:Y:S01]  /*5090*/  UIADD3 UR52, UPT, UPT, UR48, 0x200, URZ ;  /* 0x0000020030347890 */ /* 0x000fe2000fffe0ff */
[----:B------:R-:W-:-:S02]  /*50a0*/  LOP3.LUT R99, R3, 0x18, R99, 0xf8, !PT ;  /* 0x0000001803637812 */ /* 0x000fc400078ef863 */
[----:B------:R-:W-:Y:S01]  /*50b0*/  CS2R R96, SRZ ;  /* 0x0000000000607805 */ /* 0x000fe2000001ff00 */
[----:B------:R-:W2:Y:S01]  /*50c0*/  LDC R42, c[0x0][0xb0c] ;  /* 0x0002c300ff2a7b82 */ /* 0x000ea20000000800 */
[----:B------:R-:W-:Y:S01]  /*50d0*/  LOP3.LUT R46, R46, 0x600000, RZ, 0xc0, !PT ;  /* 0x006000002e2e7812 */ /* 0x000fe200078ec0ff */
[----:B------:R-:W-:Y:S01]  /*50e0*/  IMAD.MOV.U32 R103, RZ, RZ, RZ ;  /* 0x000000ffff677224 */ /* 0x000fe200078e00ff */
[----:B------:R-:W-:Y:S01]  /*50f0*/  IADD3 R98, PT, PT, -R93, 0x2, RZ ;  /* 0x000000025d627810 */ /* 0x000fe20007ffe1ff */
[----:B------:R-:W-:Y:S01]  /*5100*/  IMAD.MOV R94, RZ, RZ, -R94 ;  /* 0x000000ffff5e7224 */ /* 0x000fe200078e0a5e */
[----:B------:R-:W-:Y:S01]  /*5110*/  LOP3.LUT R99, R99, 0xf20, R2, 0xf8, !PT ;  /* 0x00000f2063637812 */ /* 0x000fe200078ef802 */
[----:B------:R-:W-:Y:S01]  /*5120*/  IMAD.MOV R93, RZ, RZ, -R93 ;  /* 0x000000ffff5d7224 */ /* 0x000fe200078e0a5d */
[----:B------:R-:W4:Y:S01]  /*5130*/  LDCU.64 UR54, c[0x0][0x348] ;  /* 0x00006900ff3677ac */ /* 0x000f220008000a00 */
[----:B------:R-:W1:Y:S01]  /*5140*/  LDC R89, c[0x0][0xb20] ;  /* 0x0002c800ff597b82 */ /* 0x000e620000000800 */
[----:B------:R-:W3:Y:S01]  /*5150*/  LDS R0, [UR48+0x1f0] ;  /* 0x0001f030ff007984 */ /* 0x000ee20008000800 */
[----:B------:R-:W-:Y:S01]  /*5160*/  IMAD.SHL.U32 R98, R98, 0x10, RZ ;  /* 0x0000001062627824 */ /* 0x000fe200078e00ff */
[----:B------:R-:W-:Y:S01]  /*5170*/  LEA R99, R99, UR52, 0x1 ;  /* 0x0000003463637c11 */ /* 0x000fe2000f8e08ff */
[----:B------:R-:W-:Y:S01]  /*5180*/  UMOV UR51, 0x1 ;  /* 0x0000000100337882 */ /* 0x000fe20000000000 */
[----:B------:R-:W-:Y:S01]  /*5190*/  UMOV UR56, URZ ;  /* 0x000000ff00387c82 */ /* 0x000fe20008000000 */
[----:B------:R-:W1:Y:S02]  /*51a0*/  LDCU.64 UR38, c[0x0][0x888] ;  /* 0x00011100ff2677ac */ /* 0x000e640008000a00 */
[----:B------:R-:W1:Y:S01]  /*51b0*/  LDC R41, c[0x0][0xb30] ;  /* 0x0002cc00ff297b82 */ /* 0x000e620000000800 */
[----:B------:R-:W1:Y:S01]  /*51c0*/  LDCU.64 UR44, c[0x0][0x890] ;  /* 0x00011200ff2c77ac */ /* 0x000e620008000a00 */
[----:B------:R-:W-:Y:S01]  /*51d0*/  UMOV UR50, URZ ;  /* 0x000000ff00327c82 */ /* 0x000fe20008000000 */
[----:B------:R-:W-:-:S05]  /*51e0*/  UMOV UR49, URZ ;  /* 0x000000ff00317c82 */ /* 0x000fca0008000000 */
[----:B------:R-:W1:Y:S08]  /*51f0*/  LDC.64 R84, c[0x0][0xb10] ;  /* 0x0002c400ff547b82 */ /* 0x000e700000000a00 */
[----:B------:R-:W1:Y:S08]  /*5200*/  LDC.64 R38, c[0x0][0xb18] ;  /* 0x0002c600ff267b82 */ /* 0x000e700000000a00 */
[----:B------:R-:W1:Y:S08]  /*5210*/  LDC.64 R36, c[0x0][0xb28] ;  /* 0x0002ca00ff247b82 */ /* 0x000e700000000a00 */
[----:B------:R-:W1:Y:S01]  /*5220*/  LDC.64 R82, c[0x0][0x8b0] ;  /* 0x00022c00ff527b82 */ /* 0x000e620000000a00 */
[----:B---3--:R-:W-:-:S07]  /*5230*/  IMAD.IADD R46, R0, 0x1, R46 ;  /* 0x00000001002e7824 */ /* 0x008fce00078e022e */
[----:B------:R-:W3:Y:S08]  /*5240*/  LDC.64 R80, c[0x0][0x8a8] ;  /* 0x00022a00ff507b82 */ /* 0x000ef00000000a00 */
[----:B--2-4-:R-:W1:Y:S02]  /*5250*/  LDC R90, c[0x0][0x374] ;  /* 0x0000dd00ff5a7b82 */ /* 0x014e640000000800 */
.L_x_123:
[C---:B------:R-:W-:Y:S02]  /*5260*/  LEA R0, R103.reuse, UR48, 0x3 ;  /* 0x0000003067007c11 */ /* 0x040fe4000f8e18ff */
[----:B------:R-:W-:Y:S02]  /*5270*/  SHF.L.U32 R2, R96, 0x1f, RZ ;  /* 0x0000001f60027819 */ /* 0x000fe400000006ff */
[----:B------:R-:W-:Y:S02]  /*5280*/  LEA R16, R103, UR48, 0x4 ;  /* 0x0000003067107c11 */ /* 0x000fe4000f8e20ff */
[----:B------:R-:W2:Y:S02]  /*5290*/  SYNCS.PHASECHK.TRANS64.TRYWAIT P0, [R0+URZ+0x140], R2 ;  /* 0x00014002000075a7 */ /* 0x000ea400080011ff */
[----:B--2---:R-:W-:Y:S05]  /*52a0*/  @!P0 BRA `(.L_x_93) ;  /* 0x0000003400988947 */ /* 0x004fea0003800000 */
.L_x_189:
[----:B------:R-:W4:Y:S01]  /*52b0*/  LDC.64 R10, c[0x0][0xb10] ;  /* 0x0002c400ff0a7b82 */ /* 0x000f220000000a00 */
[----:B------:R-:W3:Y:S01]  /*52c0*/  LDS.128 R16, [R16+0x1d0] ;  /* 0x0001d00010107984 */ /* 0x000ee20000000c00 */
[----:B-1----:R-:W-:Y:S01]  /*52d0*/  ISETP.NE.AND P1, PT, R41, 0x1, PT ;  /* 0x000000012900780c */ /* 0x002fe20003f25270 */
[----:B--2---:R-:W-:Y:S01]  /*52e0*/  VIADD R0, R0, 0x150 ;  /* 0x0000015000007836 */ /* 0x004fe20000000000 */
[----:B------:R-:W-:Y:S04]  /*52f0*/  ISETP.GE.AND P0, PT, R40, 0x1, PT ;  /* 0x000000012800780c */ /* 0x000fe80003f06270 */
[----:B------:R-:W1:Y:S01]  /*5300*/  LDC.64 R8, c[0x0][0xb18] ;  /* 0x0002c600ff087b82 */ /* 0x000e620000000a00 */
[----:B------:R-:W-:Y:S01]  /*5310*/  PRMT R0, RZ, 0x654, R0 ;  /* 0x00000654ff007816 */ /* 0x000fe20000000000 */
[----:B------:R-:W-:Y:S01]  /*5320*/  @!PT LDS RZ, [RZ] ;  /* 0x00000000fffff984 */ /* 0x000fe20000000800 */
[----:B------:R-:W-:Y:S01]  /*5330*/  @!PT LDS RZ, [RZ] ;  /* 0x00000000fffff984 */ /* 0x000fe20000000800 */
[----:B------:R-:W-:Y:S01]  /*5340*/  @!PT LDS RZ, [RZ] ;  /* 0x00000000fffff984 */ /* 0x000fe20000000800 */
[----:B------:R-:W-:Y:S01]  /*5350*/  @!PT LDS RZ, [RZ] ;  /* 0x00000000fffff984 */ /* 0x000fe20000000800 */
[----:B------:R2:W-:Y:S06]  /*5360*/  MEMBAR.ALL.CTA ;  /* 0x0000000000007992 */ /* 0x0005ec0000008000 */
[----:B--2---:R-:W2:Y:S01]  /*5370*/  FENCE.VIEW.ASYNC.S ;  /* 0x00000000000073c6 */ /* 0x004ea20000000000 */
[----:B------:R-:W1:Y:S08]  /*5380*/  @!P1 LDC R12, c[0x0][0xb20] ;  /* 0x0002c800ff0c9b82 */ /* 0x000e700000000800 */
[----:B------:R-:W1:Y:S01]  /*5390*/  @!P1 LDC R7, c[0x0][0xb0c] ;  /* 0x0002c300ff079b82 */ /* 0x000e620000000800 */
[----:B--2---:R2:W-:Y:S01]  /*53a0*/  SYNCS.ARRIVE.TRANS64.RED.A1T0 RZ, [R0+URZ], RZ ;  /* 0x000000ff00ff79a7 */ /* 0x0045e200081004ff */
[----:B---3--:R-:W-:Y:S04]  /*53b0*/  LOP3.LUT P4, RZ, R18, 0x1, RZ, 0xc0, !PT ;  /* 0x0000000112ff7812 */ /* 0x008fe8000788c0ff */
[----:B------:R-:W-:Y:S09]  /*53c0*/  P2R R101, PR, RZ, 0x10 ;  /* 0x00000010ff657803 */ /* 0x000ff20000000000 */
[----:B------:R-:W-:Y:S02]  /*53d0*/  @P4 MOV R44, R16 ;  /* 0x00000010002c4202 */ /* 0x000fe40000000f00 */
[----:B------:R-:W-:Y:S01]  /*53e0*/  @P4 LOP3.LUT R43, R17, 0xffff, RZ, 0xc0, !PT ;  /* 0x0000ffff112b4812 */ /* 0x000fe200078ec0ff */
[----:B--2-4-:R-:W-:Y:S06]  /*53f0*/  @!P0 BRA `(.L_x_94) ;  /* 0x0000000000a48947 */ /* 0x014fec0003800000 */
[----:B------:R-:W-:Y:S01]  /*5400*/  IMAD.HI.U32 R0, R90, R39, RZ ;  /* 0x000000275a007227 */ /* 0x000fe200078e00ff */
[----:B------:R-:W-:Y:S02]  /*5410*/  ISETP.NE.AND P0, PT, R38, 0x1, PT ;  /* 0x000000012600780c */ /* 0x000fe40003f05270 */
[----:B------:R-:W-:Y:S01]  /*5420*/  ISETP.NE.AND P2, PT, R40, 0x1, PT ;  /* 0x000000012800780c */ /* 0x000fe20003f45270 */
[----:B------:R-:W-:Y:S01]  /*5430*/  IMAD.HI.U32 R4, R91, R84, RZ ;  /* 0x000000545b047227 */ /* 0x000fe200078e00ff */
[----:B------:R-:W-:Y:S02]  /*5440*/  SHF.R.U32.HI R0, RZ, R89, R0 ;  /* 0x00000059ff007219 */ /* 0x000fe40000011600 */
[----:B------:R-:W-:Y:S01]  /*5450*/  ISETP.NE.AND P3, PT, R42, 0x1, PT ;  /* 0x000000012a00780c */ /* 0x000fe20003f65270 */
[----:B------:R-:W-:Y:S01]  /*5460*/  IMAD.HI.U32 R6, R43, R39, RZ ;  /* 0x000000272b067227 */ /* 0x000fe200078e00ff */
[-C--:B------:R-:W-:Y:S02]  /*5470*/  SHF.R.U32.HI R4, RZ, R85.reuse, R4 ;  /* 0x00000055ff047219 */ /* 0x080fe40000011604 */
[----:B------:R-:W-:Y:S01]  /*5480*/  SEL R0, R90, R0, !P0 ;  /* 0x000000005a007207 */ /* 0x000fe20004000000 */
[----:B------:R-:W-:Y:S01]  /*5490*/  IMAD.HI.U32 R5, R44, R84, RZ ;  /* 0x000000542c057227 */ /* 0x000fe200078e00ff */
[----:B------:R-:W-:Y:S03]  /*54a0*/  SEL R4, R91, R4, !P3 ;  /* 0x000000045b047207 */ /* 0x000fe60005800000 */
[-C--:B------:R-:W-:Y:S01]  /*54b0*/  IMAD.HI.U32 R3, R0, R36.reuse, RZ ;  /* 0x0000002400037227 */ /* 0x080fe200078e00ff */
[----:B------:R-:W-:Y:S03]  /*54c0*/  SHF.R.U32.HI R5, RZ, R85, R5 ;  /* 0x00000055ff057219 */ /* 0x000fe60000011605 */
[----:B------:R-:W-:Y:S01]  /*54d0*/  IMAD.HI.U32 R2, R4, R36, RZ ;  /* 0x0000002404027227 */ /* 0x000fe200078e00ff */
[----:B------:R-:W-:Y:S02]  /*54e0*/  @P2 SHF.R.U32.HI R0, RZ, R37, R3 ;  /* 0x00000025ff002219 */ /* 0x000fe40000011603 */
[----:B------:R-:W-:Y:S02]  /*54f0*/  SHF.R.U32.HI R3, RZ, R89, R6 ;  /* 0x00000059ff037219 */ /* 0x000fe40000011606 */
[----:B------:R-:W-:Y:S01]  /*5500*/  @P2 SHF.R.U32.HI R4, RZ, R37, R2 ;  /* 0x00000025ff042219 */ /* 0x000fe20000011602 */
[----:B------:R-:W-:Y:S01]  /*5510*/  IMAD R0, R40, R0, RZ ;  /* 0x0000000028007224 */ /* 0x000fe200078e02ff */
[----:B------:R-:W-:Y:S02]  /*5520*/  SEL R3, R43, R3, !P0 ;  /* 0x000000032b037207 */ /* 0x000fe40004000000 */
[----:B------:R-:W-:Y:S01]  /*5530*/  SEL R2, R44, R5, !P3 ;  /* 0x000000052c027207 */ /* 0x000fe20005800000 */
[----:B------:R-:W-:Y:S01]  /*5540*/  IMAD R5, R40, R4, RZ ;  /* 0x0000000428057224 */ /* 0x000fe200078e02ff */
[C---:B------:R-:W-:Y:S01]  /*5550*/  ISETP.GE.AND P0, PT, R3.reuse, R0, PT ;  /* 0x000000000300720c */ /* 0x040fe20003f06270 */
[C---:B------:R-:W-:Y:S03]  /*5560*/  IMAD.HI.U32 R0, R3.reuse, R36, RZ ;  /* 0x0000002403007227 */ /* 0x040fe600078e00ff */
[C---:B------:R-:W-:Y:S02]  /*5570*/  ISETP.GE.OR P0, PT, R2.reuse, R5, P0 ;  /* 0x000000050200720c */ /* 0x040fe40000706670 */
[----:B------:R-:W-:Y:S04]  /*5580*/  SHF.R.U32.HI R0, RZ, R37, R0 ;  /* 0x00000025ff007219 */ /* 0x000fe80000011600 */
[C---:B------:R-:W-:Y:S05]  /*5590*/  SEL R6, R3.reuse, R0, !P2 ;  /* 0x0000000003067207 */ /* 0x040fea0005000000 */
        /* <DEDUP_REMOVED lines=14> */
[----:B------:R-:W-:Y:S07]  /*5680*/  IMAD R43, R3, R38, R43 ;  /* 0x00000026032b7224 */ /* 0x000fee00078e022b */
.L_x_94:
[----:B-1----:R-:W-:Y:S01]  /*5690*/  @!P1 ISETP.NE.AND P0, PT, R8, 0x1, PT ;  /* 0x000000010800980c */ /* 0x002fe20003f05270 */
[----:B------:R-:W-:Y:S01]  /*56a0*/  @!P1 IMAD.HI.U32 R0, R44, R10, RZ ;  /* 0x0000000a2c009227 */ /* 0x000fe200078e00ff */
[----:B------:R-:W-:Y:S01]  /*56b0*/  @!P1 ISETP.NE.AND P2, PT, R7, 0x1, PT ;  /* 0x000000010700980c */ /* 0x000fe20003f45270 */
[----:B------:R-:W-:Y:S01]  /*56c0*/  ULOP3.LUT UP0, URZ, UR52, 0x1b0, URZ, 0xc0, !UPT ;  /* 0x000001b034ff7892 */ /* 0x000fe2000f80c0ff */
[----:B------:R-:W-:Y:S01]  /*56d0*/  R2UR UR42, R15 ;  /* 0x000000000f2a72ca */ /* 0x000fe200000e0000 */
[----:B------:R-:W-:Y:S01]  /*56e0*/  @!P1 IMAD.HI.U32 R2, R43, R9, RZ ;  /* 0x000000092b029227 */ /* 0x000fe200078e00ff */
[----:B------:R-:W-:Y:S02]  /*56f0*/  @!P1 SHF.R.U32.HI R0, RZ, R11, R0 ;  /* 0x0000000bff009219 */ /* 0x000fe40000011600 */
[----:B------:R-:W-:Y:S01]  /*5700*/  R2UR UR41, R14 ;  /* 0x000000000e2972ca */ /* 0x000fe200000e0000 */
[----:B------:R-:W-:Y:S01]  /*5710*/  VIADD R103, R103, 0x1 ;  /* 0x0000000167677836 */ /* 0x000fe20000000000 */
[----:B------:R-:W-:Y:S02]  /*5720*/  @!P1 SHF.R.U32.HI R2, RZ, R12, R2 ;  /* 0x0000000cff029219 */ /* 0x000fe40000011602 */
[----:B------:R-:W-:Y:S02]  /*5730*/  @!P1 SEL R3, R44, R0, !P2 ;  /* 0x000000002c039207 */ /* 0x000fe40005000000 */
[----:B------:R-:W-:Y:S02]  /*5740*/  @!P1 SEL R2, R43, R2, !P0 ;  /* 0x000000022b029207 */ /* 0x000fe40004000000 */
[----:B------:R-:W-:Y:S01]  /*5750*/  @P4 SHF.R.U32.HI R95, RZ, 0x10, R17 ;  /* 0x00000010ff5f4819 */ /* 0x000fe20000011611 */
[----:B------:R-:W-:Y:S02]  /*5760*/  USHF.L.U32 UR42, UR42, 0x7, URZ ;  /* 0x000000072a2a7899 */ /* 0x000fe400080006ff */
[----:B------:R-:W-:Y:S02]  /*5770*/  @!P1 IMAD.IADD R0, R2, 0x1, -R3 ;  /* 0x0000000102009824 */ /* 0x000fe400078e0a03 */
[----:B------:R-:W-:Y:S01]  /*5780*/  @!P1 IMAD.IADD R2, R3, 0x1, -R2 ;  /* 0x0000000103029824 */ /* 0x000fe200078e0a02 */
[----:B------:R-:W-:Y:S01]  /*5790*/  USHF.L.U32 UR41, UR41, 0x6, URZ ;  /* 0x0000000629297899 */ /* 0x000fe200080006ff */
[----:B------:R-:W-:Y:S02]  /*57a0*/  @!P1 IMAD R44, R0, R7, R44 ;  /* 0x00000007002c9224 */ /* 0x000fe400078e022c */
[----:B------:R-:W-:Y:S01]  /*57b0*/  @!P1 IMAD R43, R2, R8, R43 ;  /* 0x00000008022b9224 */ /* 0x000fe200078e022b */
[----:B------:R-:W-:Y:S08]  /*57c0*/  BRA.U !UP0, `(.L_x_95) ;  /* 0x00000001087c7547 */ /* 0x000ff0000b800000 */
[----:B------:R-:W1:Y:S01]  /*57d0*/  LDCU.64 UR8, c[0x4][0x80] ;  /* 0x01001000ff0877ac */ /* 0x000e620008000a00 */
[----:B------:R-:W-:Y:S01]  /*57e0*/  MOV R2, 0x0 ;  /* 0x0000000000027802 */ /* 0x000fe20000000f00 */
[----:B------:R-:W-:Y:S02]  /*57f0*/  HFMA2 R12, -RZ, RZ, 0, 5.9604644775390625e-08 ;  /* 0x00000001ff0c7431 */ /* 0x000fe400000001ff */
[----:B------:R-:W-:Y:S01]  /*5800*/  IMAD.MOV.U32 R8, RZ, RZ, 0x70 ;  /* 0x00000070ff087424 */ /* 0x000fe200078e00ff */
[----:B------:R2:W3:Y:S01]  /*5810*/  LDC.64 R14, c[0x4][R2] ;  /* 0x01000000020e7b82 */ /* 0x0004e20000000a00 */
[----:B------:R-:W4:Y:S01]  /*5820*/  LDCU.64 UR6, c[0x4][0x88] ;  /* 0x01001100ff0677ac */ /* 0x000f220008000a00 */
[----:B------:R-:W-:Y:S01]  /*5830*/  IMAD.MOV.U32 R13, RZ, RZ, RZ ;  /* 0x000000ffff0d7224 */ /* 0x000fe200078e00ff */
[----:B------:R-:W2:Y:S01]  /*5840*/  LDCU.64 UR4, c[0x4][0x8] ;  /* 0x01000100ff0477ac */ /* 0x000ea20008000a00 */
[----:B-1----:R-:W-:Y:S01]  /*5850*/  MOV R5, UR9 ;  /* 0x0000000900057c02 */ /* 0x002fe20008000f00 */
[----:B------:R-:W-:Y:S01]  /*5860*/  IMAD.U32 R4, RZ, RZ, UR8 ;  /* 0x00000008ff047e24 */ /* 0x000fe2000f8e00ff */
[----:B----4-:R-:W-:Y:S01]  /*5870*/  MOV R7, UR7 ;  /* 0x0000000700077c02 */ /* 0x010fe20008000f00 */
[----:B------:R-:W-:Y:S01]  /*5880*/  IMAD.U32 R6, RZ, RZ, UR6 ;  /* 0x00000006ff067e24 */ /* 0x000fe2000f8e00ff */
[----:B--2---:R-:W-:Y:S01]  /*5890*/  MOV R11, UR5 ;  /* 0x00000005000b7c02 */ /* 0x004fe20008000f00 */
[----:B------:R-:W-:Y:S02]  /*58a0*/  IMAD.U32 R10, RZ, RZ, UR4 ;  /* 0x00000004ff0a7e24 */ /* 0x000fe4000f8e00ff */
[----:B------:R-:W-:Y:S07]  /*58b0*/  LEPC R20, `(.L_x_96) ;  /* 0x000000001014794e */ /* 0x000fee0000000000 */
[----:B---3-5:R-:W-:Y:S05]  /*58c0*/  CALL.ABS.NOINC R14 ;  /* 0x000000000e007343 */ /* 0x028fea0003c00000 */
.L_x_96:
[----:B------:R-:W1:Y:S01]  /*58d0*/  LDCU.64 UR8, c[0x4][0x80] ;  /* 0x01001000ff0877ac */ /* 0x000e620008000a00 */
[----:B------:R-:W2:Y:S01]  /*58e0*/  LDC.64 R2, c[0x4][R2] ;  /* 0x0100000002027b82 */ /* 0x000ea20000000a00 */
[----:B------:R-:W-:Y:S02]  /*58f0*/  HFMA2 R12, -RZ, RZ, 0, 5.9604644775390625e-08 ;  /* 0x00000001ff0c7431 */ /* 0x000fe400000001ff */
[----:B------:R-:W-:Y:S02]  /*5900*/  IMAD.MOV.U32 R8, RZ, RZ, 0x70 ;  /* 0x00000070ff087424 */ /* 0x000fe400078e00ff */
[----:B------:R-:W-:Y:S01]  /*5910*/  IMAD.MOV.U32 R13, RZ, RZ, RZ ;  /* 0x000000ffff0d7224 */ /* 0x000fe200078e00ff */
[----:B------:R-:W3:Y:S01]  /*5920*/  LDCU.64 UR6, c[0x4][0x88] ;  /* 0x01001100ff0677ac */ /* 0x000ee20008000a00 */
[----:B------:R-:W4:Y:S01]  /*5930*/  LDCU.64 UR4, c[0x4][0x8] ;  /* 0x01000100ff0477ac */ /* 0x000f220008000a00 */
[----:B-1----:R-:W-:Y:S02]  /*5940*/  MOV R4, UR8 ;  /* 0x0000000800047c02 */ /* 0x002fe40008000f00 */
[----:B------:R-:W-:Y:S02]  /*5950*/  MOV R5, UR9 ;  /* 0x0000000900057c02 */ /* 0x000fe40008000f00 */
[----:B---3--:R-:W-:Y:S01]  /*5960*/  MOV R7, UR7 ;  /* 0x0000000700077c02 */ /* 0x008fe20008000f00 */
[----:B------:R-:W-:Y:S01]  /*5970*/  IMAD.U32 R6, RZ, RZ, UR6 ;  /* 0x00000006ff067e24 */ /* 0x000fe2000f8e00ff */
[----:B----4-:R-:W-:Y:S01]  /*5980*/  MOV R11, UR5 ;  /* 0x00000005000b7c02 */ /* 0x010fe20008000f00 */
[----:B------:R-:W-:Y:S02]  /*5990*/  IMAD.U32 R10, RZ, RZ, UR4 ;  /* 0x00000004ff0a7e24 */ /* 0x000fe4000f8e00ff */
[----:B------:R-:W-:Y:S07]  /*59a0*/  LEPC R20, `(.L_x_95) ;  /* 0x000000001014794e */ /* 0x000fee0000000000 */
[----:B--2---:R-:W-:Y:S05]  /*59b0*/  CALL.ABS.NOINC R2 ;  /* 0x0000000002007343 */ /* 0x004fea0003c00000 */
.L_x_95:
[----:B------:R-:W-:Y:S01]  /*59c0*/  ISETP.NE.U32.AND P4, PT, R82, RZ, PT ;  /* 0x000000ff5200720c */ /* 0x000fe20003f85070 */
[----:B------:R-:W-:Y:S01]  /*59d0*/  UISETP.NE.AND UP2, UPT, UR53, URZ, UPT ;  /* 0x000000ff3500728c */ /* 0x000fe2000bf45270 */
[----:B------:R-:W-:Y:S01]  /*59e0*/  ISETP.NE.U32.AND P2, PT, RZ, UR38, PT ;  /* 0x00000026ff007c0c */ /* 0x000fe2000bf45070 */
[----:B------:R-:W-:Y:S01]  /*59f0*/  UISETP.NE.U32.AND UP1, UPT, UR44, URZ, UPT ;  /* 0x000000ff2c00728c */ /* 0x000fe2000bf25070 */
[----:B------:R-:W-:Y:S01]  /*5a00*/  ISETP.NE.AND.EX P4, PT, R83, RZ, PT, P4 ;  /* 0x000000ff5300720c */ /* 0x000fe20003f85340 */
[----:B------:R-:W-:Y:S01]  /*5a10*/  UPLOP3.LUT UP0, UPT, UPT, UPT, UPT, 0x40, 0x4 ;  /* 0x000000000004789c */ /* 0x000fe20003f0e870 */
[----:B------:R-:W-:Y:S01]  /*5a20*/  ISETP.NE.AND.EX P2, PT, RZ, UR39, PT, P2 ;  /* 0x00000027ff007c0c */ /* 0x000fe2000bf45320 */
[----:B------:R-:W-:Y:S01]  /*5a30*/  UISETP.NE.AND.EX UP1, UPT, UR45, URZ, UPT, UP1 ;  /* 0x000000ff2d00728c */ /* 0x000fe2000bf25310 */
[----:B------:R-:W-:Y:S04]  /*5a40*/  PLOP3.LUT P1, PT, PT, PT, UP2, 0x80, 0x8 ;  /* 0x000000000008781c */ /* 0x000fe80003f2f028 */
[----:B------:R-:W-:Y:S06]  /*5a50*/  @UP2 UPLOP3.LUT UP0, UPT, UPT, UPT, UP1, 0x80, 0x8 ;  /* 0x000000000008289c */ /* 0x000fec0003f0f010 */
[----:B------:R-:W-:Y:S01]  /*5a60*/  PLOP3.LUT P0, PT, PT, PT, UP0, 0x80, 0x8 ;  /* 0x000000000008781c */ /* 0x000fe20003f0f008 */
[----:B------:R-:W-:Y:S01]  /*5a70*/  @!UPT UIADD3 URZ, UPT, UPT, URZ, URZ, URZ ;  /* 0x000000fffffff290 */ /* 0x000fe2000fffe0ff */
[----:B------:R-:W-:Y:S11]  /*5a80*/  BRA.U !UP1, `(.L_x_97) ;  /* 0x0000000109387547 */ /* 0x000ff6000b800000 */
[----:B------:R-:W-:Y:S01]  /*5a90*/  UISETP.NE.U32.AND UP0, UPT, UR38, URZ, UPT ;  /* 0x000000ff2600728c */ /* 0x000fe2000bf05070 */
[----:B------:R-:W-:Y:S02]  /*5aa0*/  HFMA2 R0, -RZ, RZ, 0, 5.9604644775390625e-08 ;  /* 0x00000001ff007431 */ /* 0x000fe400000001ff */
[----:B------:R-:W-:Y:S01]  /*5ab0*/  IMAD.MOV.U32 R88, RZ, RZ, 0x1 ;  /* 0x00000001ff587424 */ /* 0x000fe200078e00ff */
[----:B------:R-:W-:Y:S06]  /*5ac0*/  UISETP.NE.AND.EX UP0, UPT, UR39, URZ, UPT, UP0 ;  /* 0x000000ff2700728c */ /* 0x000fec000bf05300 */
[----:B------:R-:W-:Y:S05]  /*5ad0*/  PLOP3.LUT P3, PT, PT, PT, UP0, 0x80, 0x8 ;  /* 0x000000000008781c */ /* 0x000fea0003f6f008 */
[----:B------:R-:W1:Y:S01]  /*5ae0*/  @UP0 LDCU.64 UR6, c[0x0][0x888] ;  /* 0x00011100ff0607ac */ /* 0x000e620008000a00 */
[----:B------:R-:W-:Y:S07]  /*5af0*/  @UP0 UIMAD UR4, UR36, UR44, URZ ;  /* 0x0000002c240402a4 */ /* 0x000fee000f8e02ff */
[----:B------:R-:W-:Y:S01]  /*5b00*/  @!P3 PRMT R88, R0, 0x7610, R88 ;  /* 0x000076100058b816 */ /* 0x000fe20000000058 */
[----:B-1----:R-:W-:Y:S03]  /*5b10*/  @UP0 UIMAD.WIDE UR6, UR4, 0x4, UR6 ;  /* 0x00000004040608a5 */ /* 0x002fe6000f8e0206 */
[----:B------:R-:W1:Y:S03]  /*5b20*/  @!UP0 LDCU UR4, c[0x0][0x880] ;  /* 0x00011000ff0487ac */ /* 0x000e660008000800 */
[----:B------:R-:W-:Y:S01]  /*5b30*/  IMAD.U32 R2, RZ, RZ, UR6 ;  /* 0x00000006ff027e24 */ /* 0x000fe2000f8e00ff */
[----:B------:R-:W-:Y:S05]  /*5b40*/  MOV R3, UR7 ;  /* 0x0000000700037c02 */ /* 0x000fea0008000f00 */
[----:B-----5:R2:W5:Y:S02]  /*5b50*/  @P3 LDG.E R49, desc[UR46][R2.64] ;  /* 0x0000002e02313981 */ /* 0x020564000c1e1900 */
[----:B-12---:R-:W-:Y:S02]  /*5b60*/  @!P3 IMAD.U32 R49, RZ, RZ, UR4 ;  /* 0x00000004ff31be24 */ /* 0x006fe4000f8e00ff */
.L_x_97:
[----:B------:R-:W-:Y:S05]  /*5b70*/  @!P4 BRA `(.L_x_98) ;  /* 0x000000000020c947 */ /* 0x000fea0003800000 */
[----:B------:R-:W-:Y:S04]  /*5b80*/  ISETP.NE.U32.AND P3, PT, R80, RZ, PT ;  /* 0x000000ff5000720c */ /* 0x000fe80003f65070 */
[----:B------:R-:W-:Y:S11]  /*5b90*/  ISETP.NE.AND.EX P3, PT, R81, RZ, PT, P3 ;  /* 0x000000ff5100720c */ /* 0x000ff60003f65330 */
[----:B------:R-:W-:Y:S02]  /*5ba0*/  @!UPT UIADD3 URZ, UPT, UPT, URZ, URZ, URZ ;  /* 0x000000fffffff290 */ /* 0x000fe4000fffe0ff */
[----:B------:R-:W1:Y:S01]  /*5bb0*/  @P3 LDC.64 R2, c[0x0][0x8a8] ;  /* 0x00022a00ff023b82 */ /* 0x000e620000000a00 */
[----:B------:R-:W-:Y:S04]  /*5bc0*/  @P3 IMAD R0, R82, UR36, RZ ;  /* 0x0000002452003c24 */ /* 0x000fe8000f8e02ff */
[----:B-1----:R-:W-:Y:S05]  /*5bd0*/  @P3 IMAD.WIDE R2, R0, 0x4, R2 ;  /* 0x0000000400023825 */ /* 0x002fea00078e0202 */
[----:B-----5:R1:W5:Y:S02]  /*5be0*/  @P3 LDG.E R47, desc[UR46][R2.64] ;  /* 0x0000002e022f3981 */ /* 0x020364000c1e1900 */
[----:B-1----:R-:W2:Y:S02]  /*5bf0*/  @!P3 LDC R47, c[0x0][0x8a0] ;  /* 0x00022800ff2fbb82 */ /* 0x002ea40000000800 */
.L_x_98:
[----:B-----5:R-:W-:Y:S01]  /*5c00*/  FSETP.NEU.AND P3, PT, R49, RZ, PT ;  /* 0x000000ff3100720b */ /* 0x020fe20003f6d000 */
[----:B------:R-:W-:Y:S01]  /*5c10*/  ULOP3.LUT UR4, UR51, 0x1, URZ, 0x3c, !UPT ;  /* 0x0000000133047892 */ /* 0x000fe2000f8e3cff */
[----:B------:R-:W-:Y:S01]  /*5c20*/  SEL R4, RZ, 0xffffffff, P2 ;  /* 0xffffffffff047807 */ /* 0x000fe20001000000 */
[----:B------:R-:W-:Y:S01]  /*5c30*/  IMAD.U32 R72, RZ, RZ, UR56 ;  /* 0x00000038ff487e24 */ /* 0x000fe2000f8e00ff */
[----:B------:R-:W-:Y:S01]  /*5c40*/  @P1 LOP3.LUT P2, RZ, R88, 0xff, RZ, 0xc0, !PT ;  /* 0x000000ff58ff1812 */ /* 0x000fe2000784c0ff */
[----:B------:R-:W-:Y:S01]  /*5c50*/  IMAD.SHL.U32 R106, R94, 0x10, RZ ;  /* 0x000000105e6a7824 */ /* 0x000fe200078e00ff */
[----:B------:R-:W-:Y:S01]  /*5c60*/  @P1 SEL R0, RZ, 0xffffffff, P3 ;  /* 0xffffffffff001807 */ /* 0x000fe20001800000 */
[----:B------:R-:W-:Y:S01]  /*5c70*/  IMAD.U32 R107, RZ, RZ, UR4 ;  /* 0x00000004ff6b7e24 */ /* 0x000fe2000f8e00ff */
[----:B------:R-:W-:Y:S01]  /*5c80*/  LEA R73, R45, UR48, 0x3 ;  /* 0x000000302d497c11 */ /* 0x000fe2000f8e18ff */
[----:B------:R-:W-:Y:S01]  /*5c90*/  IMAD.SHL.U32 R72, R72, 0x2000, RZ ;  /* 0x0000200048487824 */ /* 0x000fe200078e00ff */
[----:B------:R-:W-:Y:S01]  /*5ca0*/  @P0 SEL R0, R4, R0, !P2 ;  /* 0x0000000004000207 */ /* 0x000fe20005000000 */
[----:B------:R-:W-:Y:S01]  /*5cb0*/  IMAD.SHL.U32 R105, R93, 0x10, RZ ;  /* 0x000000105d697824 */ /* 0x000fe200078e00ff */
[----:B------:R-:W-:Y:S01]  /*5cc0*/  PLOP3.LUT P2, PT, PT, PT, UP1, 0x80, 0x8 ;  /* 0x000000000008781c */ /* 0x000fe20003f4f018 */
[----:B------:R-:W-:Y:S01]  /*5cd0*/  IMAD.IADD R67, R99, 0x1, R72 ;  /* 0x0000000163437824 */ /* 0x000fe200078e0248 */
[----:B------:R-:W-:Y:S01]  /*5ce0*/  @P1 LOP3.LUT R0, R0, 0x1, RZ, 0xc0, !PT ;  /* 0x0000000100001812 */ /* 0x000fe200078ec0ff */
[----:B------:R-:W-:Y:S01]  /*5cf0*/  BSSY B1, `(.L_x_99) ;  /* 0x0000039000017945 */ /* 0x000fe20003800000 */
[----:B------:R-:W-:Y:S01]  /*5d00*/  LOP3.LUT P4, R102, R88, 0xff, RZ, 0xc0, !PT ;  /* 0x000000ff58667812 */ /* 0x000fe2000788c0ff */
[----:B------:R-:W-:Y:S01]  /*5d10*/  IMAD.IADD R66, R67, 0x1, R106 ;  /* 0x0000000143427824 */ /* 0x000fe200078e026a */
[----:B------:R-:W-:Y:S01]  /*5d20*/  ISETP.NE.U32.OR P5, PT, R0, 0x1, !P1 ;  /* 0x000000010000780c */ /* 0x000fe20004fa5470 */
[----:B------:R-:W-:Y:S01]  /*5d30*/  IMAD.U32 R0, RZ, RZ, UR56 ;  /* 0x00000038ff007e24 */ /* 0x000fe2000f8e00ff */
[----:B------:R-:W-:Y:S01]  /*5d40*/  SEL R3, RZ, 0xffffffff, P3 ;  /* 0xffffffffff037807 */ /* 0x000fe20001800000 */
[----:B------:R-:W-:Y:S01]  /*5d50*/  IMAD.MOV.U32 R75, RZ, RZ, 0x1 ;  /* 0x00000001ff4b7424 */ /* 0x000fe200078e00ff */
[----:B------:R-:W-:Y:S01]  /*5d60*/  P2R R104, PR, RZ, 0x20 ;  /* 0x00000020ff687803 */ /* 0x000fe20000000000 */
[----:B------:R-:W-:Y:S01]  /*5d70*/  IMAD R48, R45, 0x40, R46 ;  /* 0x000000402d307824 */ /* 0x000fe200078e022e */
[----:B------:R-:W-:Y:S01]  /*5d80*/  LEA R0, R0, UR48, 0x3 ;  /* 0x0000003000007c11 */ /* 0x000fe2000f8e18ff */
[----:B------:R-:W-:Y:S01]  /*5d90*/  IMAD.U32 R74, RZ, RZ, UR56 ;  /* 0x00000038ff4a7e24 */ /* 0x000fe2000f8e00ff */
[----:B------:R-:W-:Y:S02]  /*5da0*/  @P2 SEL R3, R4, R3, !P4 ;  /* 0x0000000304032207 */ /* 0x000fe40006000000 */
[----:B------:R-:W-:Y:S02]  /*5db0*/  CS2R R78, SRZ ;  /* 0x00000000004e7805 */ /* 0x000fe4000001ff00 */
[----:B------:R-:W-:Y:S02]  /*5dc0*/  CS2R R76, SRZ ;  /* 0x00000000004c7805 */ /* 0x000fe4000001ff00 */
[----:B------:R-:W-:Y:S02]  /*5dd0*/  CS2R R70, SRZ ;  /* 0x0000000000467805 */ /* 0x000fe4000001ff00 */
[----:B------:R-:W-:Y:S02]  /*5de0*/  LOP3.LUT R3, R3, 0x1, RZ, 0xc0, !PT ;  /* 0x0000000103037812 */ /* 0x000fe400078ec0ff */
[----:B------:R-:W-:Y:S02]  /*5df0*/  CS2R R68, SRZ ;  /* 0x0000000000447805 */ /* 0x000fe4000001ff00 */
[----:B------:R-:W-:Y:S02]  /*5e00*/  @P5 SHF.L.U32 R2, R107, 0x1f, RZ ;  /* 0x0000001f6b025819 */ /* 0x000fe400000006ff */
[----:B------:R-:W-:Y:S02]  /*5e10*/  CS2R R62, SRZ ;  /* 0x00000000003e7805 */ /* 0x000fe4000001ff00 */
[----:B------:R-:W-:Y:S02]  /*5e20*/  ISETP.NE.U32.AND P2, PT, R3, 0x1, PT ;  /* 0x000000010300780c */ /* 0x000fe40003f45070 */
[----:B------:R-:W-:Y:S01]  /*5e30*/  CS2R R60, SRZ ;  /* 0x00000000003c7805 */ /* 0x000fe2000001ff00 */
[----:B------:R1:W3:Y:S01]  /*5e40*/  @P5 SYNCS.PHASECHK.TRANS64.TRYWAIT P1, [R0+URZ+0x100], R2 ;  /* 0x00010002000055a7 */ /* 0x0002e200080211ff */
[----:B------:R-:W-:Y:S02]  /*5e50*/  CS2R R58, SRZ ;  /* 0x00000000003a7805 */ /* 0x000fe4000001ff00 */
[----:B------:R-:W-:Y:S02]  /*5e60*/  P2R R108, PR, RZ, 0x4 ;  /* 0x00000004ff6c7803 */ /* 0x000fe40000000000 */
[----:B------:R-:W-:Y:S01]  /*5e70*/  CS2R R56, SRZ ;  /* 0x0000000000387805 */ /* 0x000fe2000001ff00 */
[----:B------:R-:W-:Y:S02]  /*5e80*/  IMAD.IADD R65, R67, 0x1, R105 ;  /* 0x0000000143417824 */ /* 0x000fe400078e0269 */
[----:B------:R-:W-:Y:S01]  /*5e90*/  IMAD.IADD R64, R98, 0x1, R66 ;  /* 0x0000000162407824 */ /* 0x000fe200078e0242 */
[----:B-1----:R-:W-:Y:S04]  /*5ea0*/  SHF.L.U32 R2, R97, 0x1f, RZ ;  /* 0x0000001f61027819 */ /* 0x002fe800000006ff */
[----:B------:R1:W4:Y:S01]  /*5eb0*/  SYNCS.PHASECHK.TRANS64.TRYWAIT P0, [R73+URZ+0x160], R2 ;  /* 0x00016002490075a7 */ /* 0x00032200080011ff */
[----:B---3--:R-:W-:Y:S01]  /*5ec0*/  @P5 SEL R75, RZ, 0x1, !P1 ;  /* 0x00000001ff4b5807 */ /* 0x008fe20004800000 */
[----:B-1----:R-:W-:Y:S06]  /*5ed0*/  @!P5 BRA `(.L_x_100) ;  /* 0x000000000068d947 */ /* 0x002fec0003800000 */
[----:B------:R-:W-:Y:S01]  /*5ee0*/  ISETP.NE.AND P1, PT, R75, RZ, PT ;  /* 0x000000ff4b00720c */ /* 0x000fe20003f25270 */
[----:B------:R-:W-:Y:S01]  /*5ef0*/  BSSY B0, `(.L_x_101) ;  /* 0x000000d000007945 */ /* 0x000fe20003800000 */
[----:B------:R-:W-:Y:S02]  /*5f00*/  CS2R R58, SRZ ;  /* 0x00000000003a7805 */ /* 0x000fe4000001ff00 */
[----:B------:R-:W-:Y:S02]  /*5f10*/  CS2R R56, SRZ ;  /* 0x0000000000387805 */ /* 0x000fe4000001ff00 */
[----:B------:R-:W-:Y:S02]  /*5f20*/  CS2R R62, SRZ ;  /* 0x00000000003e7805 */ /* 0x000fe4000001ff00 */
[----:B------:R-:W-:Y:S02]  /*5f30*/  CS2R R60, SRZ ;  /* 0x00000000003c7805 */ /* 0x000fe4000001ff00 */
[----:B------:R-:W-:Y:S02]  /*5f40*/  CS2R R70, SRZ ;  /* 0x0000000000467805 */ /* 0x000fe4000001ff00 */
[----:B------:R-:W-:Y:S02]  /*5f50*/  CS2R R68, SRZ ;  /* 0x0000000000447805 */ /* 0x000fe4000001ff00 */
[----:B------:R-:W-:Y:S02]  /*5f60*/  CS2R R78, SRZ ;  /* 0x00000000004e7805 */ /* 0x000fe4000001ff00 */
[----:B------:R-:W-:Y:S01]  /*5f70*/  CS2R R76, SRZ ;  /* 0x00000000004c7805 */ /* 0x000fe2000001ff00 */
[----:B------:R-:W-:Y:S06]  /*5f80*/  @P1 BRA `(.L_x_102) ;  /* 0x00000000000c1947 */ /* 0x000fec0003800000 */
[----:B------:R-:W-:Y:S04]  /*5f90*/  SHF.L.U32 R3, R107, 0x1f, RZ ;  /* 0x0000001f6b037819 */ /* 0x000fe800000006ff */
[----:B------:R-:W1:Y:S02]  /*5fa0*/  SYNCS.PHASECHK.TRANS64.TRYWAIT P1, [R0+URZ+0x100], R3 ;  /* 0x00010003000075a7 */ /* 0x000e6400080211ff */
[----:B-1----:R-:W-:Y:S05]  /*5fb0*/  @!P1 BRA `(.L_x_103) ;  /* 0x0000002800689947 */ /* 0x002fea0003800000 */
.L_x_102:
[----:B------:R-:W-:Y:S05]  /*5fc0*/  BSYNC B0 ;  /* 0x0000000000007941 */ /* 0x000fea0003800000 */
.L_x_101:
[----:B------:R-:W-:Y:S01]  /*5fd0*/  ISETP.NE.AND P1, PT, R108, RZ, PT ;  /* 0x000000ff6c00720c */ /* 0x000fe20003f25270 */
[----:B------:R-:W-:Y:S04]  /*5fe0*/  UIADD3 UR5, UPT, UPT, UR56, 0x1, URZ ;  /* 0x0000000138057890 */ /* 0x000fe8000fffe0ff */
[----:B------:R-:W-:Y:S04]  /*5ff0*/  UISETP.NE.AND UP0, UPT, UR5, 0x3, UPT ;  /* 0x000000030500788c */ /* 0x000fe8000bf05270 */
[----:B------:R-:W-:Y:S02]  /*6000*/  USEL UR4, URZ, 0x1, UP0 ;  /* 0x00000001ff047887 */ /* 0x000fe40008000000 */
[----:B------:R-:W-:Y:S02]  /*6010*/  USEL UR5, UR5, URZ, UP0 ;  /* 0x000000ff05057287 */ /* 0x000fe40008000000 */
[----:B------:R3:W1:Y:S02]  /*6020*/  @P1 LDS.128 R56, [R67] ;  /* 0x0000000043381984 */ /* 0x0006640000000c00 */
[----:B------:R-:W-:Y:S02]  /*6030*/  LOP3.LUT R107, R107, UR4, RZ, 0x3c, !PT ;  /* 0x000000046b6b7c12 */ /* 0x000fe4000f8e3cff */
[----:B------:R3:W1:Y:S01]  /*6040*/  @P1 LDS.128 R60, [R66+0x10] ;  /* 0x00001000423c1984 */ /* 0x0006620000000c00 */
[----:B------:R-:W-:Y:S03]  /*6050*/  IMAD.U32 R74, RZ, RZ, UR5 ;  /* 0x00000005ff4a7e24 */ /* 0x000fe6000f8e00ff */
[----:B------:R3:W1:Y:S04]  /*6060*/  @P1 LDS.128 R68, [R65+0x20] ;  /* 0x0000200041441984 */ /* 0x0006680000000c00 */
[----:B------:R3:W1:Y:S02]  /*6070*/  @P1 LDS.128 R76, [R64+0x10] ;  /* 0x00001000404c1984 */ /* 0x0006640000000c00 */
.L_x_100:
[----:B------:R-:W-:Y:S05]  /*6080*/  BSYNC B1 ;  /* 0x0000000000017941 */ /* 0x000fea0003800000 */
.L_x_99:
[----:B-1----:R-:W-:Y:S04]  /*6090*/  SHF.R.U32.HI R0, RZ, 0x15, R48 ;  /* 0x00000015ff007819 */ /* 0x002fe80000011630 */
[----:B------:R-:W-:Y:S01]  /*60a0*/  LOP3.LUT P1, RZ, R0, 0x3, R92, 0x48, !PT ;  /* 0x0000000300ff7812 */ /* 0x000fe2000782485c */
[----:B------:R-:W-:Y:S01]  /*60b0*/  @!UPT UIADD3 URZ, UPT, UPT, URZ, URZ, URZ ;  /* 0x000000fffffff290 */ /* 0x000fe2000fffe0ff */
[----:B----4-:R-:W-:Y:S11]  /*60c0*/  @P0 BRA `(.L_x_104) ;  /* 0x0000000000080947 */ /* 0x010ff60003800000 */
[----:B------:R-:W1:Y:S02]  /*60d0*/  SYNCS.PHASECHK.TRANS64.TRYWAIT P0, [R73+URZ+0x160], R2 ;  /* 0x00016002490075a7 */ /* 0x000e6400080011ff */
[----:B-1----:R-:W-:Y:S05]  /*60e0*/  @!P0 BRA `(.L_x_105) ;  /* 0x0000002800308947 */ /* 0x002fea0003800000 */
.L_x_104:
[----:B------:R-:W-:Y:S05]  /*60f0*/  @!P1 BRA `(.L_x_106) ;  /* 0x0000000000409947 */ /* 0x000fea0003800000 */
[----:B------:R-:W4:Y:S01]  /*6100*/  LDCU.64 UR8, c[0x4][0x70] ;  /* 0x01000e00ff0877ac */ /* 0x000f220008000a00 */
[----:B------:R-:W-:Y:S01]  /*6110*/  MOV R3, 0x0 ;  /* 0x0000000000037802 */ /* 0x000fe20000000f00 */
[----:B------:R-:W-:Y:S02]  /*6120*/  HFMA2 R12, -RZ, RZ, 0, 5.9604644775390625e-08 ;  /* 0x00000001ff0c7431 */ /* 0x000fe400000001ff */
[----:B------:R-:W-:Y:S02]  /*6130*/  IMAD.MOV.U32 R8, RZ, RZ, 0x192 ;  /* 0x00000192ff087424 */ /* 0x000fe400078e00ff */
[----:B------:R-:W-:Y:S01]  /*6140*/  IMAD.MOV.U32 R13, RZ, RZ, RZ ;  /* 0x000000ffff0d7224 */ /* 0x000fe200078e00ff */
[----:B------:R-:W5:Y:S01]  /*6150*/  LDCU.64 UR6, c[0x4][0x78] ;  /* 0x01000f00ff0677ac */ /* 0x000f620008000a00 */
[----:B-1----:R-:W1:Y:S01]  /*6160*/  LDC.64 R2, c[0x4][R3] ;  /* 0x0100000003027b82 */ /* 0x002e620000000a00 */
[----:B------:R-:W2:Y:S01]  /*6170*/  LDCU.64 UR4, c[0x4][0x10] ;  /* 0x01000200ff0477ac */ /* 0x000ea20008000a00 */
[----:B----4-:R-:W-:Y:S01]  /*6180*/  MOV R5, UR9 ;  /* 0x0000000900057c02 */ /* 0x010fe20008000f00 */
[----:B------:R-:W-:Y:S01]  /*6190*/  IMAD.U32 R4, RZ, RZ, UR8 ;  /* 0x00000008ff047e24 */ /* 0x000fe2000f8e00ff */
[----:B-----5:R-:W-:Y:S01]  /*61a0*/  MOV R7, UR7 ;  /* 0x0000000700077c02 */ /* 0x020fe20008000f00 */
[----:B------:R-:W-:Y:S01]  /*61b0*/  IMAD.U32 R6, RZ, RZ, UR6 ;  /* 0x00000006ff067e24 */ /* 0x000fe2000f8e00ff */
[----:B--2---:R-:W-:Y:S01]  /*61c0*/  MOV R11, UR5 ;  /* 0x00000005000b7c02 */ /* 0x004fe20008000f00 */
[----:B------:R-:W-:Y:S02]  /*61d0*/  IMAD.U32 R10, RZ, RZ, UR4 ;  /* 0x00000004ff0a7e24 */ /* 0x000fe4000f8e00ff */
[----:B------:R-:W-:Y:S07]  /*61e0*/  LEPC R20, `(.L_x_106) ;  /* 0x000000001014794e */ /* 0x000fee0000000000 */
[----:B-1-3--:R-:W-:Y:S05]  /*61f0*/  CALL.ABS.NOINC R2 ;  /* 0x0000000002007343 */ /* 0x00afea0003c00000 */
.L_x_106:
[----:B------:R-:W-:Y:S01]  /*6200*/  SHF.L.U32 R50, R56, 0x10, RZ ;  /* 0x0000001038327819 */ /* 0x000fe200000006ff */
[----:B------:R-:W-:Y:S05]  /*6210*/  WARPSYNC.ALL ;  /* 0x0000000000007948 */ /* 0x000fea0003800000 */
[----:B------:R-:W-:Y:S01]  /*6220*/  R2UR UR4, R48 ;  /* 0x00000000300472ca */ /* 0x000fe200000e0000 */
[----:B------:R-:W-:Y:S01]  /*6230*/  BSSY.RECONVERGENT B0, `(.L_x_107) ;  /* 0x0000085000007945 */ /* 0x000fe20003800200 */
[----:B------:R-:W-:Y:S02]  /*6240*/  LOP3.LUT R51, R56, 0xffff0000, RZ, 0xc0, !PT ;  /* 0xffff000038337812 */ /* 0x000fe400078ec0ff */
[----:B------:R-:W-:Y:S02]  /*6250*/  SHF.L.U32 R52, R57, 0x10, RZ ;  /* 0x0000001039347819 */ /* 0x000fe400000006ff */
[----:B------:R-:W-:Y:S07]  /*6260*/  ISETP.NE.AND P0, PT, R100, RZ, PT ;  /* 0x000000ff6400720c */ /* 0x000fee0003f05270 */
[----:B------:R-:W2:Y:S02]  /*6270*/  LDTM.x32 R4, tmem[UR4] ;  /* 0x00000004000479ee */ /* 0x000ea400082c0000 */
[C---:B--2---:R-:W-:Y:S01]  /*6280*/  FMUL R0, R47.reuse, R4 ;  /* 0x000000042f007220 */ /* 0x044fe20000400000 */
[C---:B-1----:R-:W-:Y:S01]  /*6290*/  FMUL R2, R47.reuse, R5 ;  /* 0x000000052f027220 */ /* 0x042fe20000400000 */
[C---:B------:R-:W-:Y:S01]  /*62a0*/  FMUL R4, R47.reuse, R8 ;  /* 0x000000082f047220 */ /* 0x040fe20000400000 */
[C---:B------:R-:W-:Y:S01]  /*62b0*/  FMUL R3, R47.reuse, R6 ;  /* 0x000000062f037220 */ /* 0x040fe20000400000 */
[C---:B------:R-:W-:Y:S01]  /*62c0*/  FMUL R5, R47.reuse, R9 ;  /* 0x000000092f057220 */ /* 0x040fe20000400000 */
[C---:B------:R-:W-:Y:S01]  /*62d0*/  FMUL R8, R47.reuse, R12 ;  /* 0x0000000c2f087220 */ /* 0x040fe20000400000 */
[C---:B------:R-:W-:Y:S01]  /*62e0*/  FMUL R6, R47.reuse, R10 ;  /* 0x0000000a2f067220 */ /* 0x040fe20000400000 */
[C---:B------:R-:W-:Y:S01]  /*62f0*/  FMUL R9, R47.reuse, R13 ;  /* 0x0000000d2f097220 */ /* 0x040fe20000400000 */
[----:B------:R-:W-:Y:S01]  /*6300*/  FMUL R12, R47, R16 ;  /* 0x000000102f0c7220 */ /* 0x000fe20000400000 */
[----:B------:R-:W-:Y:S01]  /*6310*/  FFMA R0, R49, R50, R0 ;  /* 0x0000003231007223 */ /* 0x000fe20000000000 */
[C---:B------:R-:W-:Y:S01]  /*6320*/  FMUL R10, R47.reuse, R14 ;  /* 0x0000000e2f0a7220 */ /* 0x040fe20000400000 */
[C---:B------:R-:W-:Y:S01]  /*6330*/  FMUL R13, R47.reuse, R17 ;  /* 0x000000112f0d7220 */ /* 0x040fe20000400000 */
[----:B------:R-:W-:Y:S01]  /*6340*/  FMUL R16, R47, R20 ;  /* 0x000000142f107220 */ /* 0x000fe20000400000 */
[----:B------:R-:W-:Y:S01]  /*6350*/  FFMA R2, R49, R51, R2 ;  /* 0x0000003331027223 */ /* 0x000fe20000000002 */
[C---:B------:R-:W-:Y:S01]  /*6360*/  FMUL R14, R47.reuse, R18 ;  /* 0x000000122f0e7220 */ /* 0x040fe20000400000 */
[C---:B------:R-:W-:Y:S01]  /*6370*/  FMUL R17, R47.reuse, R21 ;  /* 0x000000152f117220 */ /* 0x040fe20000400000 */
[C---:B------:R-:W-:Y:S01]  /*6380*/  FMUL R20, R47.reuse, R24 ;  /* 0x000000182f147220 */ /* 0x040fe20000400000 */
[C---:B------:R-:W-:Y:S01]  /*6390*/  FMUL R18, R47.reuse, R22 ;  /* 0x000000162f127220 */ /* 0x040fe20000400000 */
[C---:B------:R-:W-:Y:S01]  /*63a0*/  FMUL R21, R47.reuse, R25 ;  /* 0x000000192f157220 */ /* 0x040fe20000400000 */
[C---:B------:R-:W-:Y:S01]  /*63b0*/  FMUL R24, R47.reuse, R28 ;  /* 0x0000001c2f187220 */ /* 0x040fe20000400000 */
[C---:B------:R-:W-:Y:S01]  /*63c0*/  FMUL R22, R47.reuse, R26 ;  /* 0x0000001a2f167220 */ /* 0x040fe20000400000 */
[C---:B------:R-:W-:Y:S01]  /*63d0*/  FMUL R25, R47.reuse, R29 ;  /* 0x0000001d2f197220 */ /* 0x040fe20000400000 */
[----:B------:R-:W-:Y:S01]  /*63e0*/  FMUL R28, R47, R32 ;  /* 0x000000202f1c7220 */ /* 0x000fe20000400000 */
[----:B------:R-:W-:Y:S01]  /*63f0*/  LOP3.LUT R32, R57, 0xffff0000, RZ, 0xc0, !PT ;  /* 0xffff000039207812 */ /* 0x000fe200078ec0ff */
[C---:B------:R-:W-:Y:S01]  /*6400*/  FMUL R26, R47.reuse, R30 ;  /* 0x0000001e2f1a7220 */ /* 0x040fe20000400000 */
[----:B------:R-:W-:Y:S01]  /*6410*/  FMUL R29, R47, R33 ;  /* 0x000000212f1d7220 */ /* 0x000fe20000400000 */
[----:B------:R-:W-:Y:S01]  /*6420*/  SHF.L.U32 R33, R58, 0x10, RZ ;  /* 0x000000103a217819 */ /* 0x000fe200000006ff */
[----:B------:R-:W-:Y:S01]  /*6430*/  FFMA R3, R49, R52, R3 ;  /* 0x0000003431037223 */ /* 0x000fe20000000003 */
[----:B------:R-:W-:Y:S01]  /*6440*/  F2FP.BF16.F32.PACK_AB R52, R2, R0 ;  /* 0x000000000234723e */ /* 0x000fe200000010ff */
[----:B------:R-:W-:Y:S01]  /*6450*/  FMUL R7, R47, R7 ;  /* 0x000000072f077220 */ /* 0x000fe20000400000 */
[----:B------:R-:W-:Y:S01]  /*6460*/  SHF.L.U32 R0, R59, 0x10, RZ ;  /* 0x000000103b007819 */ /* 0x000fe200000006ff */
[----:B------:R-:W-:Y:S01]  /*6470*/  FMUL R30, R47, R34 ;  /* 0x000000222f1e7220 */ /* 0x000fe20000400000 */
[----:B------:R-:W-:Y:S01]  /*6480*/  LOP3.LUT R34, R58, 0xffff0000, RZ, 0xc0, !PT ;  /* 0xffff00003a227812 */ /* 0x000fe200078ec0ff */
[----:B------:R-:W-:Y:S01]  /*6490*/  FFMA R7, R49, R32, R7 ;  /* 0x0000002031077223 */ /* 0x000fe20000000007 */
[----:B------:R-:W-:Y:S01]  /*64a0*/  LOP3.LUT R2, R59, 0xffff0000, RZ, 0xc0, !PT ;  /* 0xffff00003b027812 */ /* 0x000fe200078ec0ff */
[----:B------:R-:W-:Y:S01]  /*64b0*/  FFMA R4, R49, R33, R4 ;  /* 0x0000002131047223 */ /* 0x000fe20000000004 */
[----:B------:R-:W-:Y:S01]  /*64c0*/  FMUL R11, R47, R11 ;  /* 0x0000000b2f0b7220 */ /* 0x000fe20000400000 */
[----:B------:R-:W-:Y:S01]  /*64d0*/  FFMA R5, R49, R34, R5 ;  /* 0x0000002231057223 */ /* 0x000fe20000000005 */
[----:B------:R-:W-:Y:S01]  /*64e0*/  F2FP.BF16.F32.PACK_AB R53, R7, R3 ;  /* 0x000000030735723e */ /* 0x000fe200000010ff */
[C---:B------:R-:W-:Y:S01]  /*64f0*/  FFMA R6, R49.reuse, R0, R6 ;  /* 0x0000000031067223 */ /* 0x040fe20000000006 */
[C---:B------:R-:W-:Y:S01]  /*6500*/  SHF.L.U32 R0, R60.reuse, 0x10, RZ ;  /* 0x000000103c007819 */ /* 0x040fe200000006ff */
[----:B------:R-:W-:Y:S01]  /*6510*/  FFMA R11, R49, R2, R11 ;  /* 0x00000002310b7223 */ /* 0x000fe2000000000b */
[----:B------:R-:W-:Y:S01]  /*6520*/  LOP3.LUT R2, R60, 0xffff0000, RZ, 0xc0, !PT ;  /* 0xffff00003c027812 */ /* 0x000fe200078ec0ff */
[----:B------:R-:W-:Y:S01]  /*6530*/  FMUL R15, R47, R15 ;  /* 0x0000000f2f0f7220 */ /* 0x000fe20000400000 */
[----:B------:R-:W-:Y:S01]  /*6540*/  SHF.L.U32 R3, R61, 0x10, RZ ;  /* 0x000000103d037819 */ /* 0x000fe200000006ff */
[----:B------:R-:W-:Y:S01]  /*6550*/  FFMA R8, R49, R0, R8 ;  /* 0x0000000031087223 */ /* 0x000fe20000000008 */
[----:B------:R-:W-:Y:S01]  /*6560*/  LOP3.LUT R0, R61, 0xffff0000, RZ, 0xc0, !PT ;  /* 0xffff00003d007812 */ /* 0x000fe200078ec0ff */
[C---:B------:R-:W-:Y:S01]  /*6570*/  FFMA R9, R49.reuse, R2, R9 ;  /* 0x0000000231097223 */ /* 0x040fe20000000009 */
[C---:B------:R-:W-:Y:S01]  /*6580*/  SHF.L.U32 R2, R62.reuse, 0x10, RZ ;  /* 0x000000103e027819 */ /* 0x040fe200000006ff */
[----:B------:R-:W-:Y:S01]  /*6590*/  FFMA R10, R49, R3, R10 ;  /* 0x00000003310a7223 */ /* 0x000fe2000000000a */
[----:B------:R-:W-:Y:S01]  /*65a0*/  SHF.L.U32 R3, R63, 0x10, RZ ;  /* 0x000000103f037819 */ /* 0x000fe200000006ff */
[C---:B------:R-:W-:Y:S01]  /*65b0*/  FFMA R15, R49.reuse, R0, R15 ;  /* 0x00000000310f7223 */ /* 0x040fe2000000000f */
[----:B------:R-:W-:Y:S01]  /*65c0*/  LOP3.LUT R0, R62, 0xffff0000, RZ, 0xc0, !PT ;  /* 0xffff00003e007812 */ /* 0x000fe200078ec0ff */
[----:B------:R-:W-:Y:S01]  /*65d0*/  FFMA R12, R49, R2, R12 ;  /* 0x00000002310c7223 */ /* 0x000fe2000000000c */
[C---:B------:R-:W-:Y:S01]  /*65e0*/  SHF.L.U32 R2, R68.reuse, 0x10, RZ ;  /* 0x0000001044027819 */ /* 0x040fe200000006ff */
[----:B------:R-:W-:Y:S01]  /*65f0*/  FMUL R19, R47, R19 ;  /* 0x000000132f137220 */ /* 0x000fe20000400000 */
[----:B------:R-:W-:Y:S01]  /*6600*/  F2FP.BF16.F32.PACK_AB R54, R5, R4 ;  /* 0x000000040536723e */ /* 0x000fe200000010ff */
[----:B------:R-:W-:Y:S01]  /*6610*/  FFMA R13, R49, R0, R13 ;  /* 0x00000000310d7223 */ /* 0x000fe2000000000d */
[----:B------:R-:W-:Y:S01]  /*6620*/  LOP3.LUT R0, R63, 0xffff0000, RZ, 0xc0, !PT ;  /* 0xffff00003f007812 */ /* 0x000fe200078ec0ff */
[----:B------:R-:W-:Y:S01]  /*6630*/  FFMA R14, R49, R3, R14 ;  /* 0x00000003310e7223 */ /* 0x000fe2000000000e */
[----:B------:R-:W-:Y:S01]  /*6640*/  LOP3.LUT R3, R68, 0xffff0000, RZ, 0xc0, !PT ;  /* 0xffff000044037812 */ /* 0x000fe200078ec0ff */
[----:B------:R-:W-:Y:S01]  /*6650*/  FMUL R23, R47, R23 ;  /* 0x000000172f177220 */ /* 0x000fe20000400000 */
[----:B------:R-:W-:Y:S01]  /*6660*/  F2FP.BF16.F32.PACK_AB R55, R11, R6 ;  /* 0x000000060b37723e */ /* 0x000fe200000010ff */
[----:B------:R-:W-:Y:S01]  /*6670*/  FFMA R19, R49, R0, R19 ;  /* 0x0000000031137223 */ /* 0x000fe20000000013 */
[----:B------:R-:W-:Y:S01]  /*6680*/  SHF.L.U32 R0, R69, 0x10, RZ ;  /* 0x0000001045007819 */ /* 0x000fe200000006ff */
[----:B------:R-:W-:Y:S01]  /*6690*/  FFMA R16, R49, R2, R16 ;  /* 0x0000000231107223 */ /* 0x000fe20000000010 */
[----:B------:R-:W-:Y:S01]  /*66a0*/  LOP3.LUT R2, R69, 0xffff0000, RZ, 0xc0, !PT ;  /* 0xffff000045027812 */ /* 0x000fe200078ec0ff */
[----:B------:R-:W-:Y:S01]  /*66b0*/  FFMA R17, R49, R3, R17 ;  /* 0x0000000331117223 */ /* 0x000fe20000000011 */
[----:B------:R-:W-:Y:S01]  /*66c0*/  SHF.L.U32 R3, R71, 0x10, RZ ;  /* 0x0000001047037819 */ /* 0x000fe200000006ff */
[----:B------:R-:W-:Y:S01]  /*66d0*/  FFMA R18, R49, R0, R18 ;  /* 0x0000000031127223 */ /* 0x000fe20000000012 */
[C---:B------:R-:W-:Y:S01]  /*66e0*/  SHF.L.U32 R0, R70.reuse, 0x10, RZ ;  /* 0x0000001046007819 */ /* 0x040fe200000006ff */
[----:B------:R1:W-:Y:S01]  /*66f0*/  STS.128 [R67], R52 ;  /* 0x0000003443007388 */ /* 0x0003e20000000c00 */
[----:B------:R-:W-:Y:S01]  /*6700*/  F2FP.BF16.F32.PACK_AB R8, R9, R8 ;  /* 0x000000080908723e */ /* 0x000fe200000010ff */
[C---:B------:R-:W-:Y:S01]  /*6710*/  FFMA R23, R49.reuse, R2, R23 ;  /* 0x0000000231177223 */ /* 0x040fe20000000017 */
[----:B------:R-:W-:Y:S01]  /*6720*/  LOP3.LUT R2, R70, 0xffff0000, RZ, 0xc0, !PT ;  /* 0xffff000046027812 */ /* 0x000fe200078ec0ff */
[----:B------:R-:W-:Y:S01]  /*6730*/  FFMA R20, R49, R0, R20 ;  /* 0x0000000031147223 */ /* 0x000fe20000000014 */
[----:B------:R-:W-:Y:S01]  /*6740*/  LOP3.LUT R0, R71, 0xffff0000, RZ, 0xc0, !PT ;  /* 0xffff000047007812 */ /* 0x000fe200078ec0ff */
[----:B------:R-:W-:Y:S01]  /*6750*/  FMUL R27, R47, R27 ;  /* 0x0000001b2f1b7220 */ /* 0x000fe20000400000 */
[----:B------:R-:W-:Y:S01]  /*6760*/  F2FP.BF16.F32.PACK_AB R9, R15, R10 ;  /* 0x0000000a0f09723e */ /* 0x000fe200000010ff */
[C---:B------:R-:W-:Y:S01]  /*6770*/  FFMA R21, R49.reuse, R2, R21 ;  /* 0x0000000231157223 */ /* 0x040fe20000000015 */
[C---:B------:R-:W-:Y:S01]  /*6780*/  FFMA R22, R49.reuse, R3, R22 ;  /* 0x0000000331167223 */ /* 0x040fe20000000016 */
[----:B------:R-:W-:Y:S01]  /*6790*/  FFMA R27, R49, R0, R27 ;  /* 0x00000000311b7223 */ /* 0x000fe2000000001b */
[C---:B------:R-:W-:Y:S01]  /*67a0*/  SHF.L.U32 R2, R76.reuse, 0x10, RZ ;  /* 0x000000104c027819 */ /* 0x040fe200000006ff */
[C---:B------:R-:W-:Y:S01]  /*67b0*/  FMUL R31, R47.reuse, R31 ;  /* 0x0000001f2f1f7220 */ /* 0x040fe20000400000 */
[----:B------:R-:W-:Y:S01]  /*67c0*/  LOP3.LUT R0, R76, 0xffff0000, RZ, 0xc0, !PT ;  /* 0xffff00004c007812 */ /* 0x000fe200078ec0ff */
[----:B------:R-:W-:Y:S01]  /*67d0*/  FMUL R35, R47, R35 ;  /* 0x000000232f237220 */ /* 0x000fe20000400000 */
[----:B------:R-:W-:Y:S01]  /*67e0*/  SHF.L.U32 R3, R77, 0x10, RZ ;  /* 0x000000104d037819 */ /* 0x000fe200000006ff */
[----:B------:R-:W-:Y:S01]  /*67f0*/  FFMA R24, R49, R2, R24 ;  /* 0x0000000231187223 */ /* 0x000fe20000000018 */
[----:B------:R-:W-:Y:S01]  /*6800*/  F2FP.BF16.F32.PACK_AB R10, R13, R12 ;  /* 0x0000000c0d0a723e */ /* 0x000fe200000010ff */
[----:B------:R-:W-:Y:S01]  /*6810*/  FFMA R25, R49, R0, R25 ;  /* 0x0000000031197223 */ /* 0x000fe20000000019 */
[----:B------:R-:W-:Y:S01]  /*6820*/  F2FP.BF16.F32.PACK_AB R11, R19, R14 ;  /* 0x0000000e130b723e */ /* 0x000fe200000010ff */
[----:B------:R-:W-:Y:S01]  /*6830*/  FFMA R26, R49, R3, R26 ;  /* 0x00000003311a7223 */ /* 0x000fe2000000001a */
[----:B------:R-:W-:Y:S02]  /*6840*/  LOP3.LUT R0, R77, 0xffff0000, RZ, 0xc0, !PT ;  /* 0xffff00004d007812 */ /* 0x000fe400078ec0ff */
[C---:B------:R-:W-:Y:S01]  /*6850*/  SHF.L.U32 R2, R78.reuse, 0x10, RZ ;  /* 0x000000104e027819 */ /* 0x040fe200000006ff */
[----:B------:R1:W-:Y:S01]  /*6860*/  STS.128 [R66+0x10], R8 ;  /* 0x0000100842007388 */ /* 0x0003e20000000c00 */
[----:B------:R-:W-:Y:S01]  /*6870*/  LOP3.LUT R3, R78, 0xffff0000, RZ, 0xc0, !PT ;  /* 0xffff00004e037812 */ /* 0x000fe200078ec0ff */
[----:B------:R-:W-:Y:S01]  /*6880*/  FFMA R31, R49, R0, R31 ;  /* 0x00000000311f7223 */ /* 0x000fe2000000001f */
[----:B------:R-:W-:Y:S01]  /*6890*/  SHF.L.U32 R4, R79, 0x10, RZ ;  /* 0x000000104f047819 */ /* 0x000fe200000006ff */
[----:B------:R-:W-:Y:S01]  /*68a0*/  FFMA R28, R49, R2, R28 ;  /* 0x00000002311c7223 */ /* 0x000fe2000000001c */
[----:B------:R-:W-:Y:S01]  /*68b0*/  F2FP.BF16.F32.PACK_AB R16, R17, R16 ;  /* 0x000000101110723e */ /* 0x000fe200000010ff */
[----:B------:R-:W-:Y:S01]  /*68c0*/  FFMA R29, R49, R3, R29 ;  /* 0x00000003311d7223 */ /* 0x000fe2000000001d */
[----:B------:R-:W-:Y:S01]  /*68d0*/  LOP3.LUT R5, R79, 0xffff0000, RZ, 0xc0, !PT ;  /* 0xffff00004f057812 */ /* 0x000fe200078ec0ff */
[----:B------:R-:W-:Y:S01]  /*68e0*/  FFMA R30, R49, R4, R30 ;  /* 0x00000004311e7223 */ /* 0x000fe2000000001e */
[----:B------:R-:W-:Y:S02]  /*68f0*/  F2FP.BF16.F32.PACK_AB R17, R23, R18 ;  /* 0x000000121711723e */ /* 0x000fe400000010ff */
[----:B------:R-:W-:Y:S01]  /*6900*/  F2FP.BF16.F32.PACK_AB R18, R21, R20 ;  /* 0x000000141512723e */ /* 0x000fe200000010ff */
[----:B------:R-:W-:Y:S01]  /*6910*/  FFMA R35, R49, R5, R35 ;  /* 0x0000000531237223 */ /* 0x000fe20000000023 */
[----:B------:R-:W-:Y:S02]  /*6920*/  F2FP.BF16.F32.PACK_AB R19, R27, R22 ;  /* 0x000000161b13723e */ /* 0x000fe400000010ff */
[----:B------:R-:W-:Y:S02]  /*6930*/  F2FP.BF16.F32.PACK_AB R24, R25, R24 ;  /* 0x000000181918723e */ /* 0x000fe400000010ff */
[----:B------:R-:W-:Y:S01]  /*6940*/  F2FP.BF16.F32.PACK_AB R25, R31, R26 ;  /* 0x0000001a1f19723e */ /* 0x000fe200000010ff */
[----:B------:R1:W-:Y:S01]  /*6950*/  STS.128 [R65+0x20], R16 ;  /* 0x0000201041007388 */ /* 0x0003e20000000c00 */
[----:B------:R-:W-:Y:S02]  /*6960*/  F2FP.BF16.F32.PACK_AB R26, R29, R28 ;  /* 0x0000001c1d1a723e */ /* 0x000fe400000010ff */
[----:B------:R-:W-:Y:S05]  /*6970*/  F2FP.BF16.F32.PACK_AB R27, R35, R30 ;  /* 0x0000001e231b723e */ /* 0x000fea00000010ff */
[----:B------:R1:W-:Y:S01]  /*6980*/  STS.128 [R64+0x10], R24 ;  /* 0x0000101840007388 */ /* 0x0003e20000000c00 */
[----:B------:R-:W-:Y:S01]  /*6990*/  @!PT LDS RZ, [RZ] ;  /* 0x00000000fffff984 */ /* 0x000fe20000000800 */
[----:B------:R-:W-:Y:S01]  /*69a0*/  @!PT LDS RZ, [RZ] ;  /* 0x00000000fffff984 */ /* 0x000fe20000000800 */
[----:B------:R-:W-:Y:S01]  /*69b0*/  @!PT LDS RZ, [RZ] ;  /* 0x00000000fffff984 */ /* 0x000fe20000000800 */
[----:B------:R-:W-:Y:S01]  /*69c0*/  @!PT LDS RZ, [RZ] ;  /* 0x00000000fffff984 */ /* 0x000fe20000000800 */
[----:B------:R2:W-:Y:S07]  /*69d0*/  MEMBAR.ALL.CTA ;  /* 0x0000000000007992 */ /* 0x0005ee0000008000 */
[----:B--2---:R-:W2:Y:S02]  /*69e0*/  FENCE.VIEW.ASYNC.S ;  /* 0x00000000000073c6 */ /* 0x004ea40000000000 */
[----:B--2---:R-:W-:Y:S06]  /*69f0*/  BAR.SYNC.DEFER_BLOCKING 0x1, 0x80 ;  /* 0x0042000000007b1d */ /* 0x004fec0000010000 */
[----:B------:R-:W-:Y:S05]  /*6a00*/  @P0 BRA `(.L_x_108) ;  /* 0x00000000001c0947 */ /* 0x000fea0003800000 */
[----:B------:R-:W-:Y:S01]  /*6a10*/  R2UR UR4, R72 ;  /* 0x00000000480472ca */ /* 0x000fe200000e0000 */
[----:B------:R-:W-:Y:S01]  /*6a20*/  UIADD3 UR6, UP0, UPT, UR54, 0x680, URZ ;  /* 0x0000068036067890 */ /* 0x000fe2000ff1e0ff */
[----:B------:R-:W-:Y:S03]  /*6a30*/  UMOV UR43, UR36 ;  /* 0x00000024002b7c82 */ /* 0x000fe60008000000 */
[----:B------:R-:W-:Y:S08]  /*6a40*/  UIADD3.X UR7, UPT, UPT, URZ, UR55, URZ, UP0, !UPT ;  /* 0x00000037ff077290 */ /* 0x000ff000087fe4ff */
[----:B------:R-:W-:Y:S09]  /*6a50*/  UIADD3 UR40, UPT, UPT, UR48, 0x200, UR4 ;  /* 0x0000020030287890 */ /* 0x000ff2000fffe004 */
[----:B------:R2:W-:Y:S02]  /*6a60*/  UTMASTG.3D [UR40], [UR6] ;  /* 0x00000028060073b5 */ /* 0x0005e40008010000 */
[----:B--2---:R0:W-:Y:S02]  /*6a70*/  UTMACMDFLUSH ;  /* 0x00000000000079b7 */ /* 0x0041e40000000000 */
.L_x_108:
[----:B------:R-:W-:Y:S05]  /*6a80*/  BSYNC.RECONVERGENT B0 ;  /* 0x0000000000007941 */ /* 0x000fea0003800200 */
.L_x_107:
[----:B------:R-:W-:Y:S01]  /*6a90*/  UIADD3 UR40, UPT, UPT, UR56, 0x1, URZ ;  /* 0x0000000138287890 */ /* 0x000fe2000fffe0ff */
[----:B------:R-:W-:Y:S03]  /*6aa0*/  BSSY.RECONVERGENT B0, `(.L_x_109) ;  /* 0x0000005000007945 */ /* 0x000fe60003800200 */
[----:B------:R-:W-:Y:S04]  /*6ab0*/  UISETP.NE.AND UP0, UPT, UR40, 0x3, UPT ;  /* 0x000000032800788c */ /* 0x000fe8000bf05270 */
[----:B------:R-:W-:Y:S01]  /*6ac0*/  USEL UR43, UR40, URZ, UP0 ;  /* 0x000000ff282b7287 */ /* 0x000fe20008000000 */
[----:B------:R-:W-:Y:S11]  /*6ad0*/  @P0 BRA `(.L_x_110) ;  /* 0x0000000000040947 */ /* 0x000ff60003800000 */
[----:B------:R-:W-:Y:S04]  /*6ae0*/  DEPBAR.LE SB0, 0x1 ;  /* 0x000080400000791a */ /* 0x000fe80000000000 */
.L_x_110:
[----:B------:R-:W-:Y:S05]  /*6af0*/  BSYNC.RECONVERGENT B0 ;  /* 0x0000000000007941 */ /* 0x000fea0003800200 */
.L_x_109:
[----:B------:R-:W-:Y:S01]  /*6b00*/  BAR.SYNC.DEFER_BLOCKING 0x1, 0x80 ;  /* 0x0042000000007b1d */ /* 0x000fe20000010000 */
[----:B------:R-:W-:Y:S01]  /*6b10*/  ISETP.NE.AND P1, PT, R104, RZ, PT ;  /* 0x000000ff6800720c */ /* 0x000fe20003f25270 */
[----:B------:R-:W-:Y:S01]  /*6b20*/  UISETP.NE.AND UP0, UPT, UR50, URZ, UPT ;  /* 0x000000ff3200728c */ /* 0x000fe2000bf05270 */
[----:B------:R-:W-:Y:S11]  /*6b30*/  LEA R2, R74, UR48, 0x3 ;  /* 0x000000304a027c11 */ /* 0x000ff6000f8e18ff */
[----:B------:R-:W-:Y:S01]  /*6b40*/  @P1 SHF.L.U32 R3, R107, 0x1f, RZ ;  /* 0x0000001f6b031819 */ /* 0x000fe200000006ff */
[----:B------:R-:W-:Y:S06]  /*6b50*/  BRA.U !UP0, `(.L_x_111) ;  /* 0x0000000108247547 */ /* 0x000fec000b800000 */
[----:B------:R-:W-:Y:S01]  /*6b60*/  IMAD.U32 R4, RZ, RZ, UR49 ;  /* 0x00000031ff047e24 */ /* 0x000fe2000f8e00ff */
[----:B------:R-:W-:Y:S01]  /*6b70*/  MOV R0, UR37 ;  /* 0x0000002500007c02 */ /* 0x000fe20008000f00 */
[----:B------:R-:W-:Y:S03]  /*6b80*/  UIADD3 UR49, UPT, UPT, UR49, 0x1, URZ ;  /* 0x0000000131317890 */ /* 0x000fe6000fffe0ff */
[----:B------:R-:W-:Y:S01]  /*6b90*/  @P1 LEA R4, R4, UR48, 0x3 ;  /* 0x0000003004041c11 */ /* 0x000fe2000f8e18ff */
[----:B------:R-:W-:Y:S04]  /*6ba0*/  UISETP.NE.AND UP0, UPT, UR49, 0x3, UPT ;  /* 0x000000033100788c */ /* 0x000fe8000bf05270 */
[----:B------:R-:W-:Y:S01]  /*6bb0*/  @P1 VIADD R4, R4, 0x118 ;  /* 0x0000011804041836 */ /* 0x000fe20000000000 */
[----:B------:R-:W-:Y:S04]  /*6bc0*/  USEL UR49, UR49, URZ, UP0 ;  /* 0x000000ff31317287 */ /* 0x000fe80008000000 */
[----:B------:R-:W-:Y:S04]  /*6bd0*/  @P1 PRMT R0, R0, 0x654, R4 ;  /* 0x0000065400001816 */ /* 0x000fe80000000004 */
[----:B------:R2:W-:Y:S04]  /*6be0*/  @P1 SYNCS.ARRIVE.TRANS64.RED.A1T0 RZ, [R0+URZ], RZ ;  /* 0x000000ff00ff19a7 */ /* 0x0005e800081004ff */
.L_x_111:
[----:B------:R-:W4:Y:S01]  /*6bf0*/  @P1 SYNCS.PHASECHK.TRANS64.TRYWAIT P0, [R2+URZ+0x100], R3 ;  /* 0x00010003020015a7 */ /* 0x000f2200080011ff */
[----:B------:R-:W-:Y:S01]  /*6c00*/  BSSY B1, `(.L_x_112) ;  /* 0x0000015000017945 */ /* 0x000fe20003800000 */
[----:B----4-:R-:W-:Y:S03]  /*6c10*/  @P1 SEL R75, RZ, 0x1, !P0 ;  /* 0x00000001ff4b1807 */ /* 0x010fe60004000000 */
[----:B------:R-:W-:Y:S05]  /*6c20*/  @!P1 BRA `(.L_x_113) ;  /* 0x0000000000489947 */ /* 0x000fea0003800000 */
[----:B------:R-:W-:Y:S01]  /*6c30*/  ISETP.NE.AND P1, PT, R108, RZ, PT ;  /* 0x000000ff6c00720c */ /* 0x000fe20003f25270 */
[----:B------:R-:W-:Y:S01]  /*6c40*/  BSSY B0, `(.L_x_114) ;  /* 0x000000a000007945 */ /* 0x000fe20003800000 */
[----:B------:R-:W-:Y:S11]  /*6c50*/  ISETP.NE.AND P0, PT, R75, RZ, PT ;  /* 0x000000ff4b00720c */ /* 0x000ff60003f05270 */
[----:B------:R-:W-:Y:S04]  /*6c60*/  @P1 IMAD R74, R74, 0x2000, R99 ;  /* 0x000020004a4a1824 */ /* 0x000fe800078e0263 */
[----:B------:R-:W-:Y:S01]  /*6c70*/  @P1 IMAD.IADD R4, R106, 0x1, R74 ;  /* 0x000000016a041824 */ /* 0x000fe200078e024a */
[----:B------:R-:W-:Y:S03]  /*6c80*/  @P1 IADD3 R3, PT, PT, R105, R74, RZ ;  /* 0x0000004a69031210 */ /* 0x000fe60007ffe0ff */
[----:B--2---:R-:W-:Y:S01]  /*6c90*/  @P1 IMAD.IADD R0, R98, 0x1, R4 ;  /* 0x0000000162001824 */ /* 0x004fe200078e0204 */
[----:B------:R-:W-:Y:S06]  /*6ca0*/  @P0 BRA `(.L_x_115) ;  /* 0x00000000000c0947 */ /* 0x000fec0003800000 */
[----:B------:R-:W-:Y:S04]  /*6cb0*/  SHF.L.U32 R107, R107, 0x1f, RZ ;  /* 0x0000001f6b6b7819 */ /* 0x000fe800000006ff */
[----:B------:R-:W2:Y:S02]  /*6cc0*/  SYNCS.PHASECHK.TRANS64.TRYWAIT P0, [R2+URZ+0x100], R107 ;  /* 0x0001006b020075a7 */ /* 0x000ea400080011ff */
[----:B--2---:R-:W-:Y:S05]  /*6cd0*/  @!P0 BRA `(.L_x_116) ;  /* 0x0000001c00488947 */ /* 0x004fea0003800000 */
.L_x_115:
[----:B------:R-:W-:Y:S05]  /*6ce0*/  BSYNC B0 ;  /* 0x0000000000007941 */ /* 0x000fea0003800000 */
.L_x_114:
[----:B------:R-:W-:Y:S11]  /*6cf0*/  ISETP.NE.AND P0, PT, R108, RZ, PT ;  /* 0x000000ff6c00720c */ /* 0x000ff60003f05270 */
[----:B------:R-:W-:Y:S02]  /*6d00*/  @!UPT UIADD3 URZ, UPT, UPT, URZ, URZ, URZ ;  /* 0x000000fffffff290 */ /* 0x000fe4000fffe0ff */
[----:B------:R4:W1:Y:S04]  /*6d10*/  @P0 LDS.128 R56, [R74] ;  /* 0x000000004a380984 */ /* 0x0008680000000c00 */
[----:B------:R4:W1:Y:S04]  /*6d20*/  @P0 LDS.128 R68, [R3+0x20] ;  /* 0x0000200003440984 */ /* 0x0008680000000c00 */
[----:B------:R4:W1:Y:S04]  /*6d30*/  @P0 LDS.128 R60, [R4+0x10] ;  /* 0x00001000043c0984 */ /* 0x0008680000000c00 */
[----:B------:R4:W1:Y:S02]  /*6d40*/  @P0 LDS.128 R76, [R0+0x10] ;  /* 0x00001000004c0984 */ /* 0x0008640000000c00 */
.L_x_113:
[----:B------:R-:W-:Y:S05]  /*6d50*/  BSYNC B1 ;  /* 0x0000000000017941 */ /* 0x000fea0003800000 */
.L_x_112:
[----:B--2-4-:R-:W-:Y:S05]  /*6d60*/  VIADD R0, R48, 0x20 ;  /* 0x0000002030007836 */ /* 0x014fea0000000000 */
[----:B------:R-:W-:Y:S04]  /*6d70*/  SHF.R.U32.HI R0, RZ, 0x15, R0 ;  /* 0x00000015ff007819 */ /* 0x000fe80000011600 */
[----:B------:R-:W-:Y:S11]  /*6d80*/  LOP3.LUT P0, RZ, R0, 0x3, R92, 0x48, !PT ;  /* 0x0000000300ff7812 */ /* 0x000ff6000780485c */
[----:B------:R-:W-:Y:S02]  /*6d90*/  @!UPT UIADD3 URZ, UPT, UPT, URZ, URZ, URZ ;  /* 0x000000fffffff290 */ /* 0x000fe4000fffe0ff */
[----:B------:R-:W-:Y:S05]  /*6da0*/  @!P0 BRA `(.L_x_117) ;  /* 0x0000000000408947 */ /* 0x000fea0003800000 */
[----:B------:R-:W2:Y:S01]  /*6db0*/  LDCU.64 UR8, c[0x4][0x70] ;  /* 0x01000e00ff0877ac */ /* 0x000ea20008000a00 */
[----:B------:R-:W-:Y:S01]  /*6dc0*/  MOV R3, 0x0 ;  /* 0x0000000000037802 */ /* 0x000fe20000000f00 */
[----:B------:R-:W-:Y:S02]  /*6dd0*/  HFMA2 R12, -RZ, RZ, 0, 5.9604644775390625e-08 ;  /* 0x00000001ff0c7431 */ /* 0x000fe400000001ff */
[----:B-1----:R-:W-:Y:S02]  /*6de0*/  IMAD.MOV.U32 R8, RZ, RZ, 0x192 ;  /* 0x00000192ff087424 */ /* 0x002fe400078e00ff */
[----:B------:R-:W-:Y:S01]  /*6df0*/  IMAD.MOV.U32 R13, RZ, RZ, RZ ;  /* 0x000000ffff0d7224 */ /* 0x000fe200078e00ff */
[----:B------:R-:W1:Y:S01]  /*6e00*/  LDCU.64 UR6, c[0x4][0x78] ;  /* 0x01000f00ff0677ac */ /* 0x000e620008000a00 */
[----:B------:R-:W4:Y:S01]  /*6e10*/  LDC.64 R2, c[0x4][R3] ;  /* 0x0100000003027b82 */ /* 0x000f220000000a00 */
[----:B------:R-:W5:Y:S01]  /*6e20*/  LDCU.64 UR4, c[0x4][0x10] ;  /* 0x01000200ff0477ac */ /* 0x000f620008000a00 */
[----:B--2---:R-:W-:Y:S01]  /*6e30*/  MOV R5, UR9 ;  /* 0x0000000900057c02 */ /* 0x004fe20008000f00 */
[----:B------:R-:W-:Y:S01]  /*6e40*/  IMAD.U32 R4, RZ, RZ, UR8 ;  /* 0x00000008ff047e24 */ /* 0x000fe2000f8e00ff */
[----:B-1----:R-:W-:Y:S01]  /*6e50*/  MOV R7, UR7 ;  /* 0x0000000700077c02 */ /* 0x002fe20008000f00 */
[----:B------:R-:W-:Y:S01]  /*6e60*/  IMAD.U32 R6, RZ, RZ, UR6 ;  /* 0x00000006ff067e24 */ /* 0x000fe2000f8e00ff */
[----:B-----5:R-:W-:Y:S01]  /*6e70*/  MOV R11, UR5 ;  /* 0x00000005000b7c02 */ /* 0x020fe20008000f00 */
[----:B------:R-:W-:Y:S02]  /*6e80*/  IMAD.U32 R10, RZ, RZ, UR4 ;  /* 0x00000004ff0a7e24 */ /* 0x000fe4000f8e00ff */
[----:B------:R-:W-:Y:S07]  /*6e90*/  LEPC R20, `(.L_x_117) ;  /* 0x000000001014794e */ /* 0x000fee0000000000 */
[----:B---34-:R-:W-:Y:S05]  /*6ea0*/  CALL.ABS.NOINC R2 ;  /* 0x0000000002007343 */ /* 0x018fea0003c00000 */
.L_x_117:
[----:B------:R-:W-:Y:S01]  /*6eb0*/  ISETP.NE.AND P0, PT, R100, RZ, PT ;  /* 0x000000ff6400720c */ /* 0x000fe20003f05270 */
[----:B------:R-:W-:Y:S05]  /*6ec0*/  WARPSYNC.ALL ;  /* 0x0000000000007948 */ /* 0x000fea0003800000 */
[----:B------:R-:W-:Y:S01]  /*6ed0*/  R2UR UR4, R48 ;  /* 0x00000000300472ca */ /* 0x000fe200000e0000 */
[----:B------:R-:W-:Y:S01]  /*6ee0*/  USHF.L.U32 UR8, UR43, 0xd, URZ ;  /* 0x0000000d2b087899 */ /* 0x000fe200080006ff */
[----:B------:R-:W-:Y:S01]  /*6ef0*/  R2UR UR5, R73 ;  /* 0x00000000490572ca */ /* 0x000fe200000e0000 */
[----:B------:R-:W-:Y:S01]  /*6f00*/  BSSY.RECONVERGENT B0, `(.L_x_118) ;  /* 0x000008e000007945 */ /* 0x000fe20003800200 */
[C---:B-1----:R-:W-:Y:S02]  /*6f10*/  SHF.L.U32 R0, R56.reuse, 0x10, RZ ;  /* 0x0000001038007819 */ /* 0x042fe400000006ff */
[----:B------:R-:W-:Y:S02]  /*6f20*/  LOP3.LUT R2, R56, 0xffff0000, RZ, 0xc0, !PT ;  /* 0xffff000038027812 */ /* 0x000fe400078ec0ff */
[C---:B------:R-:W-:Y:S02]  /*6f30*/  SHF.L.U32 R3, R57.reuse, 0x10, RZ ;  /* 0x0000001039037819 */ /* 0x040fe400000006ff */
[----:B------:R-:W-:Y:S02]  /*6f40*/  LOP3.LUT R48, R57, 0xffff0000, RZ, 0xc0, !PT ;  /* 0xffff000039307812 */ /* 0x000fe400078ec0ff */
[C---:B------:R-:W-:Y:S01]  /*6f50*/  SHF.L.U32 R50, R58.reuse, 0x10, RZ ;  /* 0x000000103a327819 */ /* 0x040fe200000006ff */
[----:B------:R-:W1:Y:S01]  /*6f60*/  LDTM.x32 R4, tmem[UR4+0x20] ;  /* 0x00002004000479ee */ /* 0x000e6200082c0000 */
[----:B------:R-:W-:Y:S01]  /*6f70*/  LOP3.LUT R51, R58, 0xffff0000, RZ, 0xc0, !PT ;  /* 0xffff00003a337812 */ /* 0x000fe200078ec0ff */
[----:B------:R-:W-:Y:S01]  /*6f80*/  NOP ;  /* 0x0000000000007918 */ /* 0x000fe20000000000 */
[C---:B------:R-:W-:Y:S01]  /*6f90*/  SHF.L.U32 R52, R59.reuse, 0x10, RZ ;  /* 0x000000103b347819 */ /* 0x040fe200000006ff */
[----:B------:R-:W-:Y:S01]  /*6fa0*/  UIADD3 UR5, UPT, UPT, UR5, 0x180, URZ ;  /* 0x0000018005057890 */ /* 0x000fe2000fffe0ff */
[----:B------:R-:W-:Y:S02]  /*6fb0*/  LOP3.LUT R53, R59, 0xffff0000, RZ, 0xc0, !PT ;  /* 0xffff00003b357812 */ /* 0x000fe400078ec0ff */
[C---:B------:R-:W-:Y:S01]  /*6fc0*/  SHF.L.U32 R54, R60.reuse, 0x10, RZ ;  /* 0x000000103c367819 */ /* 0x040fe200000006ff */
[----:B------:R-:W-:Y:S01]  /*6fd0*/  UPRMT UR5, UR37, 0x654, UR5 ;  /* 0x0000065425057896 */ /* 0x000fe20008000005 */
[----:B------:R-:W-:Y:S02]  /*6fe0*/  LOP3.LUT R55, R60, 0xffff0000, RZ, 0xc0, !PT ;  /* 0xffff00003c377812 */ /* 0x000fe400078ec0ff */
[C---:B------:R-:W-:Y:S02]  /*6ff0*/  SHF.L.U32 R56, R61.reuse, 0x10, RZ ;  /* 0x000000103d387819 */ /* 0x040fe400000006ff */
[----:B------:R-:W-:Y:S02]  /*7000*/  LOP3.LUT R57, R61, 0xffff0000, RZ, 0xc0, !PT ;  /* 0xffff00003d397812 */ /* 0x000fe400078ec0ff */
[C---:B------:R-:W-:Y:S02]  /*7010*/  SHF.L.U32 R58, R62.reuse, 0x10, RZ ;  /* 0x000000103e3a7819 */ /* 0x040fe400000006ff */
[----:B------:R-:W-:Y:S01]  /*7020*/  LOP3.LUT R59, R62, 0xffff0000, RZ, 0xc0, !PT ;  /* 0xffff00003e3b7812 */ /* 0x000fe200078ec0ff */
[----:B-1----:R-:W-:Y:S01]  /*7030*/  SYNCS.ARRIVE.TRANS64.RED.A1T0 RZ, [UR5], RZ ;  /* 0x000000ffffff79a7 */ /* 0x002fe20008100405 */
[C---:B------:R-:W-:Y:S02]  /*7040*/  SHF.L.U32 R60, R63.reuse, 0x10, RZ ;  /* 0x000000103f3c7819 */ /* 0x040fe400000006ff */
[----:B------:R-:W-:Y:S02]  /*7050*/  LOP3.LUT R61, R63, 0xffff0000, RZ, 0xc0, !PT ;  /* 0xffff00003f3d7812 */ /* 0x000fe400078ec0ff */
[C---:B------:R-:W-:Y:S01]  /*7060*/  SHF.L.U32 R62, R68.reuse, 0x10, RZ ;  /* 0x00000010443e7819 */ /* 0x040fe200000006ff */
[C---:B------:R-:W-:Y:S01]  /*7070*/  FMUL R4, R47.reuse, R4 ;  /* 0x000000042f047220 */ /* 0x040fe20000400000 */
[----:B------:R-:W-:Y:S01]  /*7080*/  LOP3.LUT R63, R68, 0xffff0000, RZ, 0xc0, !PT ;  /* 0xffff0000443f7812 */ /* 0x000fe200078ec0ff */
[----:B------:R-:W-:Y:S01]  /*7090*/  FMUL R5, R47, R5 ;  /* 0x000000052f057220 */ /* 0x000fe20000400000 */
[----:B---3--:R-:W-:Y:S01]  /*70a0*/  SHF.L.U32 R64, R69, 0x10, RZ ;  /* 0x0000001045407819 */ /* 0x008fe200000006ff */
[----:B------:R-:W-:Y:S01]  /*70b0*/  FMUL R6, R47, R6 ;  /* 0x000000062f067220 */ /* 0x000fe20000400000 */
[----:B------:R-:W-:Y:S01]  /*70c0*/  LOP3.LUT R65, R69, 0xffff0000, RZ, 0xc0, !PT ;  /* 0xffff000045417812 */ /* 0x000fe200078ec0ff */
[----:B------:R-:W-:Y:S01]  /*70d0*/  FMUL R7, R47, R7 ;  /* 0x000000072f077220 */ /* 0x000fe20000400000 */
[----:B------:R-:W-:Y:S01]  /*70e0*/  SHF.L.U32 R66, R70, 0x10, RZ ;  /* 0x0000001046427819 */ /* 0x000fe200000006ff */
[----:B------:R-:W-:Y:S01]  /*70f0*/  FFMA R4, R49, R0, R4 ;  /* 0x0000000031047223 */ /* 0x000fe20000000004 */
[C---:B------:R-:W-:Y:S01]  /*7100*/  SHF.L.U32 R74, R78.reuse, 0x10, RZ ;  /* 0x000000104e4a7819 */ /* 0x040fe200000006ff */
[----:B------:R-:W-:Y:S01]  /*7110*/  FMUL R8, R47, R8 ;  /* 0x000000082f087220 */ /* 0x000fe20000400000 */
[----:B------:R-:W-:Y:S01]  /*7120*/  LOP3.LUT R75, R78, 0xffff0000, RZ, 0xc0, !PT ;  /* 0xffff00004e4b7812 */ /* 0x000fe200078ec0ff */
[C---:B------:R-:W-:Y:S01]  /*7130*/  FFMA R5, R49.reuse, R2, R5 ;  /* 0x0000000231057223 */ /* 0x040fe20000000005 */
[----:B------:R-:W-:Y:S01]  /*7140*/  LOP3.LUT R67, R70, 0xffff0000, RZ, 0xc0, !PT ;  /* 0xffff000046437812 */ /* 0x000fe200078ec0ff */
[C---:B------:R-:W-:Y:S01]  /*7150*/  FFMA R6, R49.reuse, R3, R6 ;  /* 0x0000000331067223 */ /* 0x040fe20000000006 */
[----:B------:R-:W-:Y:S01]  /*7160*/  FFMA R7, R49, R48, R7 ;  /* 0x0000003031077223 */ /* 0x000fe20000000007 */
[----:B------:R-:W-:Y:S01]  /*7170*/  IADD3 R78, PT, PT, R99, UR8, RZ ;  /* 0x00000008634e7c10 */ /* 0x000fe2000fffe0ff */
[----:B------:R-:W-:Y:S01]  /*7180*/  FFMA R8, R49, R50, R8 ;  /* 0x0000003231087223 */ /* 0x000fe20000000008 */
[----:B------:R-:W-:Y:S01]  /*7190*/  F2FP.BF16.F32.PACK_AB R4, R5, R4 ;  /* 0x000000040504723e */ /* 0x000fe200000010ff */
[----:B------:R-:W-:Y:S01]  /*71a0*/  FMUL R9, R47, R9 ;  /* 0x000000092f097220 */ /* 0x000fe20000400000 */
[----:B------:R-:W-:Y:S01]  /*71b0*/  F2FP.BF16.F32.PACK_AB R5, R7, R6 ;  /* 0x000000060705723e */ /* 0x000fe200000010ff */
[----:B------:R-:W-:Y:S01]  /*71c0*/  FMUL R0, R47, R10 ;  /* 0x0000000a2f007220 */ /* 0x000fe20000400000 */
[-C--:B------:R-:W-:Y:S01]  /*71d0*/  IADD3 R106, PT, PT, R106, R78.reuse, RZ ;  /* 0x0000004e6a6a7210 */ /* 0x080fe20007ffe0ff */
[----:B------:R-:W-:Y:S01]  /*71e0*/  FFMA R9, R49, R51, R9 ;  /* 0x0000003331097223 */ /* 0x000fe20000000009 */
[----:B------:R-:W-:Y:S01]  /*71f0*/  IADD3 R105, PT, PT, R105, R78, RZ ;  /* 0x0000004e69697210 */ /* 0x000fe20007ffe0ff */
[----:B------:R-:W-:Y:S01]  /*7200*/  FFMA R0, R49, R52, R0 ;  /* 0x0000003431007223 */ /* 0x000fe20000000000 */
[C---:B------:R-:W-:Y:S01]  /*7210*/  FMUL R2, R47.reuse, R11 ;  /* 0x0000000b2f027220 */ /* 0x040fe20000400000 */
[----:B------:R-:W-:Y:S01]  /*7220*/  FMUL R3, R47, R12 ;  /* 0x0000000c2f037220 */ /* 0x000fe20000400000 */
[----:B------:R-:W-:Y:S01]  /*7230*/  F2FP.BF16.F32.PACK_AB R6, R9, R8 ;  /* 0x000000080906723e */ /* 0x000fe200000010ff */
[----:B------:R-:W-:Y:S01]  /*7240*/  FMUL R10, R47, R13 ;  /* 0x0000000d2f0a7220 */ /* 0x000fe20000400000 */
[C---:B------:R-:W-:Y:S01]  /*7250*/  FFMA R2, R49.reuse, R53, R2 ;  /* 0x0000003531027223 */ /* 0x040fe20000000002 */
[----:B------:R-:W-:Y:S01]  /*7260*/  FFMA R3, R49, R54, R3 ;  /* 0x0000003631037223 */ /* 0x000fe20000000003 */
[----:B------:R-:W-:Y:S01]  /*7270*/  FMUL R11, R47, R14 ;  /* 0x0000000e2f0b7220 */ /* 0x000fe20000400000 */
[----:B------:R-:W-:Y:S01]  /*7280*/  FFMA R10, R49, R55, R10 ;  /* 0x00000037310a7223 */ /* 0x000fe2000000000a */
[C---:B------:R-:W-:Y:S01]  /*7290*/  FMUL R15, R47.reuse, R15 ;  /* 0x0000000f2f0f7220 */ /* 0x040fe20000400000 */
[C---:B------:R-:W-:Y:S01]  /*72a0*/  FMUL R12, R47.reuse, R16 ;  /* 0x000000102f0c7220 */ /* 0x040fe20000400000 */
[----:B------:R-:W-:Y:S01]  /*72b0*/  FMUL R13, R47, R17 ;  /* 0x000000112f0d7220 */ /* 0x000fe20000400000 */
[----:B------:R-:W-:Y:S01]  /*72c0*/  FFMA R11, R49, R56, R11 ;  /* 0x00000038310b7223 */ /* 0x000fe2000000000b */
[----:B------:R-:W-:Y:S01]  /*72d0*/  FMUL R14, R47, R18 ;  /* 0x000000122f0e7220 */ /* 0x000fe20000400000 */
[----:B------:R-:W-:Y:S01]  /*72e0*/  FFMA R15, R49, R57, R15 ;  /* 0x00000039310f7223 */ /* 0x000fe2000000000f */
[----:B------:R-:W-:Y:S01]  /*72f0*/  FMUL R19, R47, R19 ;  /* 0x000000132f137220 */ /* 0x000fe20000400000 */
[----:B------:R-:W-:Y:S01]  /*7300*/  F2FP.BF16.F32.PACK_AB R7, R2, R0 ;  /* 0x000000000207723e */ /* 0x000fe200000010ff */
[----:B------:R-:W-:Y:S01]  /*7310*/  FFMA R12, R49, R58, R12 ;  /* 0x0000003a310c7223 */ /* 0x000fe2000000000c */
[----:B------:R-:W-:Y:S01]  /*7320*/  FMUL R16, R47, R20 ;  /* 0x000000142f107220 */ /* 0x000fe20000400000 */
[----:B------:R-:W-:Y:S01]  /*7330*/  FFMA R13, R49, R59, R13 ;  /* 0x0000003b310d7223 */ /* 0x000fe2000000000d */
[----:B------:R-:W-:Y:S01]  /*7340*/  FMUL R17, R47, R21 ;  /* 0x000000152f117220 */ /* 0x000fe20000400000 */
[----:B------:R1:W-:Y:S01]  /*7350*/  STS.128 [R99+UR8], R4 ;  /* 0x0000000463007988 */ /* 0x0003e20008000c08 */
[----:B------:R-:W-:Y:S01]  /*7360*/  SHF.L.U32 R68, R71, 0x10, RZ ;  /* 0x0000001047447819 */ /* 0x000fe200000006ff */
[----:B------:R-:W-:Y:S01]  /*7370*/  FFMA R14, R49, R60, R14 ;  /* 0x0000003c310e7223 */ /* 0x000fe2000000000e */
[----:B------:R-:W-:Y:S01]  /*7380*/  LOP3.LUT R69, R71, 0xffff0000, RZ, 0xc0, !PT ;  /* 0xffff000047457812 */ /* 0x000fe200078ec0ff */
[----:B------:R-:W-:Y:S01]  /*7390*/  FMUL R18, R47, R22 ;  /* 0x000000162f127220 */ /* 0x000fe20000400000 */
[----:B------:R-:W-:Y:S01]  /*73a0*/  SHF.L.U32 R70, R76, 0x10, RZ ;  /* 0x000000104c467819 */ /* 0x000fe200000006ff */
[----:B------:R-:W-:Y:S01]  /*73b0*/  FFMA R19, R49, R61, R19 ;  /* 0x0000003d31137223 */ /* 0x000fe20000000013 */
[----:B------:R-:W-:Y:S01]  /*73c0*/  FMUL R23, R47, R23 ;  /* 0x000000172f177220 */ /* 0x000fe20000400000 */
[----:B------:R-:W-:Y:S01]  /*73d0*/  FFMA R16, R49, R62, R16 ;  /* 0x0000003e31107223 */ /* 0x000fe20000000010 */
[----:B------:R-:W-:Y:S01]  /*73e0*/  FMUL R20, R47, R24 ;  /* 0x000000182f147220 */ /* 0x000fe20000400000 */
[----:B------:R-:W-:Y:S01]  /*73f0*/  FFMA R17, R49, R63, R17 ;  /* 0x0000003f31117223 */ /* 0x000fe20000000011 */
[----:B------:R-:W-:Y:S01]  /*7400*/  FMUL R21, R47, R25 ;  /* 0x000000192f157220 */ /* 0x000fe20000400000 */
[----:B------:R-:W-:Y:S01]  /*7410*/  FFMA R18, R49, R64, R18 ;  /* 0x0000004031127223 */ /* 0x000fe20000000012 */
[----:B------:R-:W-:Y:S01]  /*7420*/  FMUL R22, R47, R26 ;  /* 0x0000001a2f167220 */ /* 0x000fe20000400000 */
[----:B------:R-:W-:Y:S01]  /*7430*/  F2FP.BF16.F32.PACK_AB R8, R10, R3 ;  /* 0x000000030a08723e */ /* 0x000fe200000010ff */
[----:B------:R-:W-:Y:S01]  /*7440*/  FFMA R23, R49, R65, R23 ;  /* 0x0000004131177223 */ /* 0x000fe20000000017 */
[----:B------:R-:W-:Y:S01]  /*7450*/  F2FP.BF16.F32.PACK_AB R9, R15, R11 ;  /* 0x0000000b0f09723e */ /* 0x000fe200000010ff */
[----:B------:R-:W-:Y:S01]  /*7460*/  FMUL R27, R47, R27 ;  /* 0x0000001b2f1b7220 */ /* 0x000fe20000400000 */
[----:B------:R-:W-:Y:S01]  /*7470*/  F2FP.BF16.F32.PACK_AB R10, R13, R12 ;  /* 0x0000000c0d0a723e */ /* 0x000fe200000010ff */
[----:B------:R-:W-:Y:S01]  /*7480*/  FFMA R20, R49, R66, R20 ;  /* 0x0000004231147223 */ /* 0x000fe20000000014 */
[----:B------:R-:W-:Y:S01]  /*7490*/  F2FP.BF16.F32.PACK_AB R11, R19, R14 ;  /* 0x0000000e130b723e */ /* 0x000fe200000010ff */
[----:B------:R-:W-:Y:S01]  /*74a0*/  FMUL R24, R47, R28 ;  /* 0x0000001c2f187220 */ /* 0x000fe20000400000 */
[----:B------:R-:W-:Y:S01]  /*74b0*/  LOP3.LUT R71, R76, 0xffff0000, RZ, 0xc0, !PT ;  /* 0xffff00004c477812 */ /* 0x000fe200078ec0ff */
[----:B------:R-:W-:Y:S01]  /*74c0*/  FFMA R21, R49, R67, R21 ;  /* 0x0000004331157223 */ /* 0x000fe20000000015 */
[----:B------:R-:W-:Y:S01]  /*74d0*/  SHF.L.U32 R72, R77, 0x10, RZ ;  /* 0x000000104d487819 */ /* 0x000fe200000006ff */
[----:B------:R1:W-:Y:S01]  /*74e0*/  STS.128 [R106+0x10], R8 ;  /* 0x000010086a007388 */ /* 0x0003e20000000c00 */
[----:B------:R-:W-:Y:S01]  /*74f0*/  FMUL R25, R47, R29 ;  /* 0x0000001d2f197220 */ /* 0x000fe20000400000 */
[----:B------:R-:W-:Y:S01]  /*7500*/  FFMA R22, R49, R68, R22 ;  /* 0x0000004431167223 */ /* 0x000fe20000000016 */
[----:B------:R-:W-:Y:S01]  /*7510*/  LOP3.LUT R73, R77, 0xffff0000, RZ, 0xc0, !PT ;  /* 0xffff00004d497812 */ /* 0x000fe200078ec0ff */
[----:B------:R-:W-:Y:S01]  /*7520*/  FMUL R26, R47, R30 ;  /* 0x0000001e2f1a7220 */ /* 0x000fe20000400000 */
[----:B------:R-:W-:Y:S01]  /*7530*/  FFMA R27, R49, R69, R27 ;  /* 0x00000045311b7223 */ /* 0x000fe2000000001b */
[----:B------:R-:W-:Y:S01]  /*7540*/  FMUL R31, R47, R31 ;  /* 0x0000001f2f1f7220 */ /* 0x000fe20000400000 */
[----:B------:R-:W-:Y:S01]  /*7550*/  FFMA R24, R49, R70, R24 ;  /* 0x0000004631187223 */ /* 0x000fe20000000018 */
[----:B------:R-:W-:Y:S01]  /*7560*/  FMUL R28, R47, R32 ;  /* 0x000000202f1c7220 */ /* 0x000fe20000400000 */
[----:B------:R-:W-:Y:S01]  /*7570*/  FFMA R25, R49, R71, R25 ;  /* 0x0000004731197223 */ /* 0x000fe20000000019 */
[----:B------:R-:W-:Y:S01]  /*7580*/  SHF.L.U32 R76, R79, 0x10, RZ ;  /* 0x000000104f4c7819 */ /* 0x000fe200000006ff */
[----:B------:R-:W-:Y:S01]  /*7590*/  FMUL R29, R47, R33 ;  /* 0x000000212f1d7220 */ /* 0x000fe20000400000 */
[----:B------:R-:W-:Y:S01]  /*75a0*/  F2FP.BF16.F32.PACK_AB R16, R17, R16 ;  /* 0x000000101110723e */ /* 0x000fe200000010ff */
[----:B------:R-:W-:Y:S01]  /*75b0*/  FFMA R26, R49, R72, R26 ;  /* 0x00000048311a7223 */ /* 0x000fe2000000001a */
[----:B------:R-:W-:Y:S01]  /*75c0*/  LOP3.LUT R77, R79, 0xffff0000, RZ, 0xc0, !PT ;  /* 0xffff00004f4d7812 */ /* 0x000fe200078ec0ff */
[----:B------:R-:W-:Y:S01]  /*75d0*/  FMUL R30, R47, R34 ;  /* 0x000000222f1e7220 */ /* 0x000fe20000400000 */
[----:B------:R-:W-:Y:S01]  /*75e0*/  F2FP.BF16.F32.PACK_AB R17, R23, R18 ;  /* 0x000000121711723e */ /* 0x000fe200000010ff */
[----:B------:R-:W-:Y:S01]  /*75f0*/  FFMA R31, R49, R73, R31 ;  /* 0x00000049311f7223 */ /* 0x000fe2000000001f */
[----:B------:R-:W-:Y:S01]  /*7600*/  FMUL R35, R47, R35 ;  /* 0x000000232f237220 */ /* 0x000fe20000400000 */
[----:B------:R-:W-:Y:S01]  /*7610*/  F2FP.BF16.F32.PACK_AB R18, R21, R20 ;  /* 0x000000141512723e */ /* 0x000fe200000010ff */
[----:B------:R-:W-:Y:S01]  /*7620*/  FFMA R28, R49, R74, R28 ;  /* 0x0000004a311c7223 */ /* 0x000fe2000000001c */
[----:B------:R-:W-:Y:S01]  /*7630*/  F2FP.BF16.F32.PACK_AB R19, R27, R22 ;  /* 0x000000161b13723e */ /* 0x000fe200000010ff */
[C---:B------:R-:W-:Y:S01]  /*7640*/  FFMA R29, R49.reuse, R75, R29 ;  /* 0x0000004b311d7223 */ /* 0x040fe2000000001d */
[C---:B------:R-:W-:Y:S01]  /*7650*/  FFMA R30, R49.reuse, R76, R30 ;  /* 0x0000004c311e7223 */ /* 0x040fe2000000001e */
[----:B------:R-:W-:Y:S01]  /*7660*/  FFMA R35, R49, R77, R35 ;  /* 0x0000004d31237223 */ /* 0x000fe20000000023 */
[----:B------:R-:W-:Y:S01]  /*7670*/  F2FP.BF16.F32.PACK_AB R24, R25, R24 ;  /* 0x000000181918723e */ /* 0x000fe200000010ff */
[----:B------:R1:W-:Y:S01]  /*7680*/  STS.128 [R105+0x20], R16 ;  /* 0x0000201069007388 */ /* 0x0003e20000000c00 */
[----:B------:R-:W-:Y:S02]  /*7690*/  F2FP.BF16.F32.PACK_AB R25, R31, R26 ;  /* 0x0000001a1f19723e */ /* 0x000fe400000010ff */
[----:B------:R-:W-:Y:S02]  /*76a0*/  F2FP.BF16.F32.PACK_AB R26, R29, R28 ;  /* 0x0000001c1d1a723e */ /* 0x000fe400000010ff */
[----:B------:R-:W-:Y:S02]  /*76b0*/  F2FP.BF16.F32.PACK_AB R27, R35, R30 ;  /* 0x0000001e231b723e */ /* 0x000fe400000010ff */
[----:B------:R-:W-:Y:S05]  /*76c0*/  IADD3 R0, PT, PT, R98, R106, RZ ;  /* 0x0000006a62007210 */ /* 0x000fea0007ffe0ff */
        /* <DEDUP_REMOVED lines=9> */
[----:B------:R-:W-:Y:S02]  /*7760*/  UIADD3 UR10, UP0, UPT, UR54, 0x680, URZ ;  /* 0x00000680360a7890 */ /* 0x000fe4000ff1e0ff */
[----:B------:R-:W-:Y:S02]  /*7770*/  UIADD3 UR5, UPT, UPT, UR41, 0x20, URZ ;  /* 0x0000002029057890 */ /* 0x000fe4000fffe0ff */
[----:B------:R-:W-:Y:S02]  /*7780*/  UIADD3 UR4, UPT, UPT, UR48, 0x200, UR8 ;  /* 0x0000020030047890 */ /* 0x000fe4000fffe008 */
[----:B------:R-:W-:Y:S01]  /*7790*/  UIADD3.X UR11, UPT, UPT, URZ, UR55, URZ, UP0, !UPT ;  /* 0x00000037ff0b7290 */ /* 0x000fe200087fe4ff */
[----:B------:R-:W-:Y:S01]  /*77a0*/  UMOV UR6, UR42 ;  /* 0x0000002a00067c82 */ /* 0x000fe20008000000 */
[----:B------:R-:W-:Y:S07]  /*77b0*/  UMOV UR7, UR36 ;  /* 0x0000002400077c82 */ /* 0x000fee0008000000 */
[----:B------:R2:W-:Y:S02]  /*77c0*/  UTMASTG.3D [UR4], [UR10] ;  /* 0x000000040a0073b5 */ /* 0x0005e40008010000 */
[----:B--2---:R0:W-:Y:S02]  /*77d0*/  UTMACMDFLUSH ;  /* 0x00000000000079b7 */ /* 0x0041e40000000000 */
.L_x_119:
[----:B------:R-:W-:Y:S05]  /*77e0*/  BSYNC.RECONVERGENT B0 ;  /* 0x0000000000007941 */ /* 0x000fea0003800200 */
.L_x_118:
[----:B------:R-:W-:Y:S01]  /*77f0*/  UIADD3 UR43, UPT, UPT, UR43, 0x1, URZ ;  /* 0x000000012b2b7890 */ /* 0x000fe2000fffe0ff */
[----:B------:R-:W-:Y:S03]  /*7800*/  BSSY.RECONVERGENT B0, `(.L_x_120) ;  /* 0x0000008000007945 */ /* 0x000fe60003800200 */
[----:B------:R-:W-:Y:S04]  /*7810*/  UISETP.NE.AND UP0, UPT, UR43, 0x3, UPT ;  /* 0x000000032b00788c */ /* 0x000fe8000bf05270 */
[----:B------:R-:W-:Y:S02]  /*7820*/  UISETP.EQ.XOR UP1, UPT, UR40, 0x3, !UP0 ;  /* 0x000000032800788c */ /* 0x000fe4000c722a70 */
[----:B------:R-:W-:Y:S02]  /*7830*/  USEL UR56, UR43, URZ, UP0 ;  /* 0x000000ff2b387287 */ /* 0x000fe40008000000 */
[----:B------:R-:W-:Y:S04]  /*7840*/  USEL UR4, URZ, 0x1, !UP1 ;  /* 0x00000001ff047887 */ /* 0x000fe8000c800000 */
[----:B------:R-:W-:Y:S01]  /*7850*/  ULOP3.LUT UR51, UR51, UR4, URZ, 0x3c, !UPT ;  /* 0x0000000433337292 */ /* 0x000fe2000f8e3cff */
[----:B------:R-:W-:Y:S11]  /*7860*/  @P0 BRA `(.L_x_121) ;  /* 0x0000000000040947 */ /* 0x000ff60003800000 */
[----:B------:R-:W-:Y:S04]  /*7870*/  DEPBAR.LE SB0, 0x1 ;  /* 0x000080400000791a */ /* 0x000fe80000000000 */
.L_x_121:
[----:B------:R-:W-:Y:S05]  /*7880*/  BSYNC.RECONVERGENT B0 ;  /* 0x0000000000007941 */ /* 0x000fea0003800200 */
.L_x_120:
[----:B------:R-:W-:Y:S01]  /*7890*/  BAR.SYNC.DEFER_BLOCKING 0x1, 0x80 ;  /* 0x0042000000007b1d */ /* 0x000fe20000010000 */
[----:B------:R-:W-:Y:S01]  /*78a0*/  UISETP.NE.AND UP0, UPT, UR50, -0x2, UPT ;  /* 0xfffffffe3200788c */ /* 0x000fe2000bf05270 */
[----:B------:R-:W-:Y:S08]  /*78b0*/  IADD3 R45, PT, PT, R45, 0x1, RZ ;  /* 0x000000012d2d7810 */ /* 0x000ff00007ffe0ff */
[----:B------:R-:W-:Y:S05]  /*78c0*/  BRA.U !UP0, `(.L_x_122) ;  /* 0x0000000108287547 */ /* 0x000fea000b800000 */
[----:B------:R-:W-:Y:S01]  /*78d0*/  ISETP.NE.AND P0, PT, R104, RZ, PT ;  /* 0x000000ff6800720c */ /* 0x000fe20003f05270 */
[----:B------:R-:W-:Y:S01]  /*78e0*/  IMAD.U32 R2, RZ, RZ, UR49 ;  /* 0x00000031ff027e24 */ /* 0x000fe2000f8e00ff */
[----:B------:R-:W-:Y:S01]  /*78f0*/  UIADD3 UR49, UPT, UPT, UR49, 0x1, URZ ;  /* 0x0000000131317890 */ /* 0x000fe2000fffe0ff */
[----:B-1----:R-:W-:Y:S03]  /*7900*/  IMAD.U32 R0, RZ, RZ, UR37 ;  /* 0x00000025ff007e24 */ /* 0x002fe6000f8e00ff */
[----:B------:R-:W-:Y:S04]  /*7910*/  UISETP.NE.AND UP0, UPT, UR49, 0x3, UPT ;  /* 0x000000033100788c */ /* 0x000fe8000bf05270 */
[----:B------:R-:W-:Y:S03]  /*7920*/  USEL UR49, UR49, URZ, UP0 ;  /* 0x000000ff31317287 */ /* 0x000fe60008000000 */
[----:B------:R-:W-:Y:S05]  /*7930*/  @P0 LEA R2, R2, UR48, 0x3 ;  /* 0x0000003002020c11 */ /* 0x000fea000f8e18ff */
[----:B------:R-:W-:Y:S05]  /*7940*/  @P0 VIADD R2, R2, 0x118 ;  /* 0x0000011802020836 */ /* 0x000fea0000000000 */
[----:B------:R-:W-:Y:S04]  /*7950*/  @P0 PRMT R0, R0, 0x654, R2 ;  /* 0x0000065400000816 */ /* 0x000fe80000000002 */
[----:B------:R2:W-:Y:S03]  /*7960*/  @P0 SYNCS.ARRIVE.TRANS64.RED.A1T0 RZ, [R0+URZ], RZ ;  /* 0x000000ff00ff09a7 */ /* 0x0005e600081004ff */
.L_x_122:
[----:B------:R-:W-:Y:S01]  /*7970*/  ISETP.NE.AND P2, PT, R101, RZ, PT ;  /* 0x000000ff6500720c */ /* 0x000fe20003f45270 */
[----:B------:R-:W-:Y:S01]  /*7980*/  UIADD3 UR50, UPT, UPT, UR50, 0x2, URZ ;  /* 0x0000000232327890 */ /* 0x000fe2000fffe0ff */
[----:B------:R-:W-:Y:S01]  /*7990*/  ISETP.NE.AND P0, PT, R103, 0x2, PT ;  /* 0x000000026700780c */ /* 0x000fe20003f05270 */
[----:B------:R-:W-:Y:S01]  /*79a0*/  IMAD.IADD R14, R43, 0x1, R86 ;  /* 0x000000012b0e7824 */ /* 0x000fe200078e0256 */
[----:B------:R-:W-:Y:S01]  /*79b0*/  ISETP.NE.AND P1, PT, R45, 0x4, PT ;  /* 0x000000042d00780c */ /* 0x000fe20003f25270 */
[----:B------:R-:W-:Y:S01]  /*79c0*/  IMAD.IADD R15, R44, 0x1, R87 ;  /* 0x000000012c0f7824 */ /* 0x000fe200078e0257 */
[----:B------:R-:W-:Y:S02]  /*79d0*/  SEL R2, RZ, 0x1, P0 ;  /* 0x00000001ff027807 */ /* 0x000fe40000000000 */
[----:B-12---:R-:W-:Y:S02]  /*79e0*/  SEL R0, RZ, 0x1, P1 ;  /* 0x00000001ff007807 */ /* 0x006fe40000800000 */
[----:B------:R-:W-:Y:S02]  /*79f0*/  LOP3.LUT R96, R96, R2, RZ, 0x3c, !PT ;  /* 0x0000000260607212 */ /* 0x000fe400078e3cff */
[----:B------:R-:W-:Y:S02]  /*7a00*/  LOP3.LUT R97, R97, R0, RZ, 0x3c, !PT ;  /* 0x0000000061617212 */ /* 0x000fe400078e3cff */
[----:B------:R-:W-:Y:S02]  /*7a10*/  @P2 R2UR UR36, R95 ;  /* 0x000000005f2422ca */ /* 0x000fe400000e0000 */
[----:B------:R-:W-:Y:S02]  /*7a20*/  SEL R103, R103, RZ, P0 ;  /* 0x000000ff67677207 */ /* 0x000fe40000000000 */
[----:B------:R-:W-:Y:S01]  /*7a30*/  SEL R45, R45, RZ, P1 ;  /* 0x000000ff2d2d7207 */ /* 0x000fe20000800000 */
[----:B------:R-:W-:Y:S10]  /*7a40*/  @P2 BRA `(.L_x_123) ;  /* 0xffffffd800042947 */ /* 0x000ff4000383ffff */
[----:B------:R-:W-:-:S09]  /*7a50*/  UISETP.NE.AND UP0, UPT, UR53, URZ, UPT ;  /* 0x000000ff3500728c */ /* 0x000fd2000bf05270 */
[----:B------:R-:W-:Y:S05]  /*7a60*/  BRA.U !UP0, `(.L_x_124) ;  /* 0x0000000108487547 */ /* 0x000fea000b800000 */
[----:B------:R-:W1:Y:S02]  /*7a70*/  LDCU.64 UR4, c[0x0][0x890] ;  /* 0x00011200ff0477ac */ /* 0x000e640008000a00 */
[----:B-1----:R-:W-:-:S04]  /*7a80*/  UISETP.NE.U32.AND UP0, UPT, UR4, URZ, UPT ;  /* 0x000000ff0400728c */ /* 0x002fc8000bf05070 */
[----:B------:R-:W-:-:S09]  /*7a90*/  UISETP.NE.AND.EX UP0, UPT, UR5, URZ, UPT, UP0 ;  /* 0x000000ff0500728c */ /* 0x000fd2000bf05300 */
[----:B------:R-:W-:Y:S05]  /*7aa0*/  BRA.U UP0, `(.L_x_125) ;  /* 0x00000001000c7547 */ /* 0x000fea000b800000 */
[----:B------:R-:W-:-:S13]  /*7ab0*/  FSETP.NEU.AND P0, PT, R49, RZ, PT ;  /* 0x000000ff3100720b */ /* 0x000fda0003f0d000 */
[----:B------:R-:W-:Y:S05]  /*7ac0*/  @!P0 EXIT ;  /* 0x000000000000894d */ /* 0x000fea0003800000 */
[----:B------:R-:W-:Y:S05]  /*7ad0*/  BRA `(.L_x_124) ;  /* 0x00000000002c7947 */ /* 0x000fea0003800000 */
.L_x_125:
[----:B------:R-:W-:Y:S01]  /*7ae0*/  ISETP.NE.AND P0, PT, R102, RZ, PT ;  /* 0x000000ff6600720c */ /* 0x000fe20003f05270 */
[----:B------:R-:W-:-:S12]  /*7af0*/  BSSY.RECONVERGENT B0, `(.L_x_124) ;  /* 0x0000009000007945 */ /* 0x000fd80003800200 */
[----:B------:R-:W-:Y:S05]  /*7b00*/  @P0 BRA `(.L_x_126) ;  /* 0x0000000000140947 */ /* 0x000fea0003800000 */
[----:B------:R-:W1:Y:S02]  /*7b10*/  LDCU.64 UR4, c[0x0][0x888] ;  /* 0x00011100ff0477ac */ /* 0x000e640008000a00 */
[----:B-1----:R-:W-:-:S04]  /*7b20*/  ISETP.NE.U32.AND P0, PT, RZ, UR4, PT ;  /* 0x00000004ff007c0c */ /* 0x002fc8000bf05070 */
[----:B------:R-:W-:-:S13]  /*7b30*/  ISETP.NE.AND.EX P0, PT, RZ, UR5, PT, P0 ;  /* 0x00000005ff007c0c */ /* 0x000fda000bf05300 */
[----:B------:R-:W-:Y:S05]  /*7b40*/  @!P0 EXIT ;  /* 0x000000000000894d */ /* 0x000fea0003800000 */
[----:B------:R-:W-:Y:S05]  /*7b50*/  BRA `(.L_x_127) ;  /* 0x0000000000087947 */ /* 0x000fea0003800000 */
.L_x_126:
[----:B------:R-:W-:-:S13]  /*7b60*/  FSETP.NEU.AND P0, PT, R49, RZ, PT ;  /* 0x000000ff3100720b */ /* 0x000fda0003f0d000 */
[----:B------:R-:W-:Y:S05]  /*7b70*/  @!P0 EXIT ;  /* 0x000000000000894d */ /* 0x000fea0003800000 */
.L_x_127:
[----:B------:R-:W-:Y:S05]  /*7b80*/  BSYNC.RECONVERGENT B0 ;  /* 0x0000000000007941 */ /* 0x000fea0003800200 */
.L_x_124:
[----:B------:R-:W-:Y:S01]  /*7b90*/  ULEA UR4, UR49, UR48, 0x3 ;  /* 0x0000003031047291 */ /* 0x000fe2000f8e18ff */
[----:B------:R-:W-:-:S04]  /*7ba0*/  DEPBAR.LE SB0, 0x0 ;  /* 0x000080000000791a */ /* 0x000fc80000000000 */
[----:B------:R-:W-:-:S04]  /*7bb0*/  UIADD3 UR4, UPT, UPT, UR4, 0x118, URZ ;  /* 0x0000011804047890 */ /* 0x000fc8000fffe0ff */
[----:B------:R-:W-:-:S09]  /*7bc0*/  UPRMT UR4, UR37, 0x654, UR4 ;  /* 0x0000065425047896 */ /* 0x000fd20008000004 */
[----:B------:R-:W-:Y:S01]  /*7bd0*/  SYNCS.ARRIVE.TRANS64.RED.A1T0 RZ, [UR4], RZ ;  /* 0x000000ffffff79a7 */ /* 0x000fe20008100404 */
[----:B------:R-:W-:Y:S05]  /*7be0*/  EXIT ;  /* 0x000000000000794d */ /* 0x000fea0003800000 */
.L_x_20:
[----:B--2---:R2:W1:Y:S02]  /*7bf0*/  SYNCS.PHASECHK.TRANS64.TRYWAIT P0, [R2+URZ+0x1b0], R3 ;  /* 0x0001b003020075a7 */ /* 0x00446400080011ff */
[----:B-1----:R-:W-:Y:S05]  /*7c00*/  @!P0 NANOSLEEP.SYNCS 0x989680 ;  /* 0x009896800000895d */ /* 0x002fea0003900000 */
[----:B------:R-:W1:Y:S02]  /*7c10*/  @!P0 SYNCS.PHASECHK.TRANS64 P0, [R2+URZ+0x1b0], R3 ;  /* 0x0001b003020085a7 */ /* 0x000e6400080010ff */
[----:B-1----:R-:W-:Y:S05]  /*7c20*/  @!P0 BRA `(.L_x_20) ;  /* 0xfffffffc00f08947 */ /* 0x002fea000383ffff */
[----:B------:R-:W-:Y:S05]  /*7c30*/  BRA `(.L_x_128) ;  /* 0xffffff9800cc7947 */ /* 0x000fea000383ffff */
.L_x_23:
[----:B-1----:R-:W-:-:S07]  /*7c40*/  MOV R2, UR33 ;  /* 0x0000002100027c02 */ /* 0x002fce0008000f00 */
.L_x_129:
[----:B-1----:R1:W2:Y:S02]  /*7c50*/  SYNCS.PHASECHK.TRANS64.TRYWAIT P0, [R2+URZ+0x80], R4 ;  /* 0x00008004020075a7 */ /* 0x0022a400080011ff */
[----:B--2---:R-:W-:Y:S05]  /*7c60*/  @!P0 NANOSLEEP.SYNCS 0x989680 ;  /* 0x009896800000895d */ /* 0x004fea0003900000 */
[----:B------:R-:W2:Y:S02]  /*7c70*/  @!P0 SYNCS.PHASECHK.TRANS64 P0, [R2+URZ+0x80], R4 ;  /* 0x00008004020085a7 */ /* 0x000ea400080010ff */
[----:B--2---:R-:W-:Y:S05]  /*7c80*/  @!P0 BRA `(.L_x_129) ;  /* 0xfffffffc00f08947 */ /* 0x004fea000383ffff */
[----:B------:R-:W-:Y:S05]  /*7c90*/  BRA `(.L_x_22) ;  /* 0xffffff9c001c7947 */ /* 0x000fea000383ffff */
.L_x_29:
[----:B-1----:R-:W-:-:S07]  /*7ca0*/  MOV R2, UR17 ;  /* 0x0000001100027c02 */ /* 0x002fce0008000f00 */
.L_x_130:
[----:B-1----:R1:W2:Y:S02]  /*7cb0*/  SYNCS.PHASECHK.TRANS64.TRYWAIT P0, [R2+URZ+0x80], R4 ;  /* 0x00008004020075a7 */ /* 0x0022a400080011ff */
[----:B--2---:R-:W-:Y:S05]  /*7cc0*/  @!P0 NANOSLEEP.SYNCS 0x989680 ;  /* 0x009896800000895d */ /* 0x004fea0003900000 */
[----:B------:R-:W2:Y:S02]  /*7cd0*/  @!P0 SYNCS.PHASECHK.TRANS64 P0, [R2+URZ+0x80], R4 ;  /* 0x00008004020085a7 */ /* 0x000ea400080010ff */
[----:B--2---:R-:W-:Y:S05]  /*7ce0*/  @!P0 BRA `(.L_x_130) ;  /* 0xfffffffc00f08947 */ /* 0x004fea000383ffff */
[----:B------:R-:W-:Y:S05]  /*7cf0*/  BRA `(.L_x_28) ;  /* 0xffffff9c00c47947 */ /* 0x000fea000383ffff */
.L_x_33:
[----:B-1----:R1:W2:Y:S02]  /*7d00*/  SYNCS.PHASECHK.TRANS64.TRYWAIT P0, [R2+URZ+0x140], R3 ;  /* 0x00014003020075a7 */ /* 0x0022a400080011ff */
[----:B--2---:R-:W-:Y:S05]  /*7d10*/  @!P0 NANOSLEEP.SYNCS 0x989680 ;  /* 0x009896800000895d */ /* 0x004fea0003900000 */
[----:B------:R-:W2:Y:S02]  /*7d20*/  @!P0 SYNCS.PHASECHK.TRANS64 P0, [R2+URZ+0x140], R3 ;  /* 0x00014003020085a7 */ /* 0x000ea400080010ff */
[----:B--2---:R-:W-:Y:S05]  /*7d30*/  @!P0 BRA `(.L_x_33) ;  /* 0xfffffffc00f08947 */ /* 0x004fea000383ffff */
[----:B------:R-:W-:Y:S05]  /*7d40*/  BRA `(.L_x_131) ;  /* 0xffffffa000547947 */ /* 0x000fea000383ffff */
.L_x_37:
[----:B----4-:R-:W-:-:S07]  /*7d50*/  MOV R0, UR5 ;  /* 0x0000000500007c02 */ /* 0x010fce0008000f00 */
.L_x_132:
[----:B-1----:R1:W2:Y:S02]  /*7d60*/  SYNCS.PHASECHK.TRANS64.TRYWAIT P0, [R0+URZ], R2 ;  /* 0x00000002000075a7 */ /* 0x0022a400080011ff */
[----:B--2---:R-:W-:Y:S05]  /*7d70*/  @!P0 NANOSLEEP.SYNCS 0x989680 ;  /* 0x009896800000895d */ /* 0x004fea0003900000 */
[----:B------:R-:W2:Y:S02]  /*7d80*/  @!P0 SYNCS.PHASECHK.TRANS64 P0, [R0+URZ], R2 ;  /* 0x00000002000085a7 */ /* 0x000ea400080010ff */
[----:B--2---:R-:W-:Y:S05]  /*7d90*/  @!P0 BRA `(.L_x_132) ;  /* 0xfffffffc00f08947 */ /* 0x004fea000383ffff */
[----:B------:R-:W-:Y:S05]  /*7da0*/  BRA `(.L_x_133) ;  /* 0xffffffa400c47947 */ /* 0x000fea000383ffff */
.L_x_38:
[----:B----4-:R-:W-:-:S07]  /*7db0*/  MOV R0, UR5 ;  /* 0x0000000500007c02 */ /* 0x010fce0008000f00 */
.L_x_134:
[----:B-1----:R1:W2:Y:S02]  /*7dc0*/  SYNCS.PHASECHK.TRANS64.TRYWAIT P0, [R0+URZ], R3 ;  /* 0x00000003000075a7 */ /* 0x0022a400080011ff */
[----:B--2---:R-:W-:Y:S05]  /*7dd0*/  @!P0 NANOSLEEP.SYNCS 0x989680 ;  /* 0x009896800000895d */ /* 0x004fea0003900000 */
[----:B------:R-:W2:Y:S02]  /*7de0*/  @!P0 SYNCS.PHASECHK.TRANS64 P0, [R0+URZ], R3 ;  /* 0x00000003000085a7 */ /* 0x000ea400080010ff */
[----:B--2---:R-:W-:Y:S05]  /*7df0*/  @!P0 BRA `(.L_x_134) ;  /* 0xfffffffc00f08947 */ /* 0x004fea000383ffff */
[----:B------:R-:W-:Y:S05]  /*7e00*/  BRA `(.L_x_135) ;  /* 0xffffffa400d07947 */ /* 0x000fea000383ffff */
.L_x_39:
[----:B----4-:R-:W-:-:S07]  /*7e10*/  MOV R0, UR5 ;  /* 0x0000000500007c02 */ /* 0x010fce0008000f00 */
.L_x_136:
[----:B-1----:R1:W2:Y:S02]  /*7e20*/  SYNCS.PHASECHK.TRANS64.TRYWAIT P0, [R0+URZ], R3 ;  /* 0x00000003000075a7 */ /* 0x0022a400080011ff */
[----:B--2---:R-:W-:Y:S05]  /*7e30*/  @!P0 NANOSLEEP.SYNCS 0x989680 ;  /* 0x009896800000895d */ /* 0x004fea0003900000 */
[----:B------:R-:W2:Y:S02]  /*7e40*/  @!P0 SYNCS.PHASECHK.TRANS64 P0, [R0+URZ], R3 ;  /* 0x00000003000085a7 */ /* 0x000ea400080010ff */
[----:B--2---:R-:W-:Y:S05]  /*7e50*/  @!P0 BRA `(.L_x_136) ;  /* 0xfffffffc00f08947 */ /* 0x004fea000383ffff */
[----:B------:R-:W-:Y:S05]  /*7e60*/  BRA `(.L_x_137) ;  /* 0xffffffa400dc7947 */ /* 0x000fea000383ffff */
.L_x_40:
[----:B----4-:R-:W-:-:S07]  /*7e70*/  MOV R0, UR5 ;  /* 0x0000000500007c02 */ /* 0x010fce0008000f00 */
.L_x_138:
[----:B-1----:R1:W2:Y:S02]  /*7e80*/  SYNCS.PHASECHK.TRANS64.TRYWAIT P0, [R0+URZ], R3 ;  /* 0x00000003000075a7 */ /* 0x0022a400080011ff */
[----:B--2---:R-:W-:Y:S05]  /*7e90*/  @!P0 NANOSLEEP.SYNCS 0x989680 ;  /* 0x009896800000895d */ /* 0x004fea0003900000 */
[----:B------:R-:W2:Y:S02]  /*7ea0*/  @!P0 SYNCS.PHASECHK.TRANS64 P0, [R0+URZ], R3 ;  /* 0x00000003000085a7 */ /* 0x000ea400080010ff */
[----:B--2---:R-:W-:Y:S05]  /*7eb0*/  @!P0 BRA `(.L_x_138) ;  /* 0xfffffffc00f08947 */ /* 0x004fea000383ffff */
[----:B------:R-:W-:Y:S05]  /*7ec0*/  BRA `(.L_x_139) ;  /* 0xffffffa400e87947 */ /* 0x000fea000383ffff */
.L_x_41:
[----:B----4-:R-:W-:-:S07]  /*7ed0*/  MOV R0, UR5 ;  /* 0x0000000500007c02 */ /* 0x010fce0008000f00 */
.L_x_140:
[----:B-1----:R1:W2:Y:S02]  /*7ee0*/  SYNCS.PHASECHK.TRANS64.TRYWAIT P0, [R0+URZ], R3 ;  /* 0x00000003000075a7 */ /* 0x0022a400080011ff */
[----:B--2---:R-:W-:Y:S05]  /*7ef0*/  @!P0 NANOSLEEP.SYNCS 0x989680 ;  /* 0x009896800000895d */ /* 0x004fea0003900000 */
[----:B------:R-:W2:Y:S02]  /*7f00*/  @!P0 SYNCS.PHASECHK.TRANS64 P0, [R0+URZ], R3 ;  /* 0x00000003000085a7 */ /* 0x000ea400080010ff */
[----:B--2---:R-:W-:Y:S05]  /*7f10*/  @!P0 BRA `(.L_x_140) ;  /* 0xfffffffc00f08947 */ /* 0x004fea000383ffff */
[----:B------:R-:W-:Y:S05]  /*7f20*/  BRA `(.L_x_141) ;  /* 0xffffffa400f47947 */ /* 0x000fea000383ffff */
.L_x_42:
[----:B----4-:R-:W-:-:S07]  /*7f30*/  MOV R0, UR5 ;  /* 0x0000000500007c02 */ /* 0x010fce0008000f00 */
.L_x_142:
[----:B-1----:R1:W2:Y:S02]  /*7f40*/  SYNCS.PHASECHK.TRANS64.TRYWAIT P0, [R0+URZ], R3 ;  /* 0x00000003000075a7 */ /* 0x0022a400080011ff */
[----:B--2---:R-:W-:Y:S05]  /*7f50*/  @!P0 NANOSLEEP.SYNCS 0x989680 ;  /* 0x009896800000895d */ /* 0x004fea0003900000 */
[----:B------:R-:W2:Y:S02]  /*7f60*/  @!P0 SYNCS.PHASECHK.TRANS64 P0, [R0+URZ], R3 ;  /* 0x00000003000085a7 */ /* 0x000ea400080010ff */
[----:B--2---:R-:W-:Y:S05]  /*7f70*/  @!P0 BRA `(.L_x_142) ;  /* 0xfffffffc00f08947 */ /* 0x004fea000383ffff */
[----:B------:R-:W-:Y:S05]  /*7f80*/  BRA `(.L_x_143) ;  /* 0xffffffa800007947 */ /* 0x000fea000383ffff */
.L_x_43:
[----:B----4-:R-:W-:-:S07]  /*7f90*/  MOV R0, UR5 ;  /* 0x0000000500007c02 */ /* 0x010fce0008000f00 */
.L_x_144:
[----:B-1----:R1:W2:Y:S02]  /*7fa0*/  SYNCS.PHASECHK.TRANS64.TRYWAIT P0, [R0+URZ], R3 ;  /* 0x00000003000075a7 */ /* 0x0022a400080011ff */
[----:B--2---:R-:W-:Y:S05]  /*7fb0*/  @!P0 NANOSLEEP.SYNCS 0x989680 ;  /* 0x009896800000895d */ /* 0x004fea0003900000 */
[----:B------:R-:W2:Y:S02]  /*7fc0*/  @!P0 SYNCS.PHASECHK.TRANS64 P0, [R0+URZ], R3 ;  /* 0x00000003000085a7 */ /* 0x000ea400080010ff */
[----:B--2---:R-:W-:Y:S05]  /*7fd0*/  @!P0 BRA `(.L_x_144) ;  /* 0xfffffffc00f08947 */ /* 0x004fea000383ffff */
[----:B------:R-:W-:Y:S05]  /*7fe0*/  BRA `(.L_x_145) ;  /* 0xffffffa8000c7947 */ /* 0x000fea000383ffff */
.L_x_44:
[----:B----4-:R-:W-:-:S07]  /*7ff0*/  MOV R0, UR5 ;  /* 0x0000000500007c02 */ /* 0x010fce0008000f00 */
.L_x_146:
[----:B-1----:R1:W2:Y:S02]  /*8000*/  SYNCS.PHASECHK.TRANS64.TRYWAIT P0, [R0+URZ], R3 ;  /* 0x00000003000075a7 */ /* 0x0022a400080011ff */
[----:B--2---:R-:W-:Y:S05]  /*8010*/  @!P0 NANOSLEEP.SYNCS 0x989680 ;  /* 0x009896800000895d */ /* 0x004fea0003900000 */
[----:B------:R-:W2:Y:S02]  /*8020*/  @!P0 SYNCS.PHASECHK.TRANS64 P0, [R0+URZ], R3 ;  /* 0x00000003000085a7 */ /* 0x000ea400080010ff */
[----:B--2---:R-:W-:Y:S05]  /*8030*/  @!P0 BRA `(.L_x_146) ;  /* 0xfffffffc00f08947 */ /* 0x004fea000383ffff */
[----:B------:R-:W-:Y:S05]  /*8040*/  BRA `(.L_x_147) ;  /* 0xffffffa800187947 */ /* 0x000fea000383ffff */
.L_x_45:
[----:B----4-:R-:W-:-:S07]  /*8050*/  MOV R0, UR5 ;  /* 0x0000000500007c02 */ /* 0x010fce0008000f00 */
.L_x_148:
[----:B-1----:R1:W2:Y:S02]  /*8060*/  SYNCS.PHASECHK.TRANS64.TRYWAIT P0, [R0+URZ], R3 ;  /* 0x00000003000075a7 */ /* 0x0022a400080011ff */
[----:B--2---:R-:W-:Y:S05]  /*8070*/  @!P0 NANOSLEEP.SYNCS 0x989680 ;  /* 0x009896800000895d */ /* 0x004fea0003900000 */
[----:B------:R-:W2:Y:S02]  /*8080*/  @!P0 SYNCS.PHASECHK.TRANS64 P0, [R0+URZ], R3 ;  /* 0x00000003000085a7 */ /* 0x000ea400080010ff */
[----:B--2---:R-:W-:Y:S05]  /*8090*/  @!P0 BRA `(.L_x_148) ;  /* 0xfffffffc00f08947 */ /* 0x004fea000383ffff */
[----:B------:R-:W-:Y:S05]  /*80a0*/  BRA `(.L_x_149) ;  /* 0xffffffa800247947 */ /* 0x000fea000383ffff */
.L_x_46:
[----:B----4-:R-:W-:-:S07]  /*80b0*/  MOV R0, UR5 ;  /* 0x0000000500007c02 */ /* 0x010fce0008000f00 */
.L_x_150:
[----:B-1----:R1:W2:Y:S02]  /*80c0*/  SYNCS.PHASECHK.TRANS64.TRYWAIT P0, [R0+URZ], R3 ;  /* 0x00000003000075a7 */ /* 0x0022a400080011ff */
[----:B--2---:R-:W-:Y:S05]  /*80d0*/  @!P0 NANOSLEEP.SYNCS 0x989680 ;  /* 0x009896800000895d */ /* 0x004fea0003900000 */
[----:B------:R-:W2:Y:S02]  /*80e0*/  @!P0 SYNCS.PHASECHK.TRANS64 P0, [R0+URZ], R3 ;  /* 0x00000003000085a7 */ /* 0x000ea400080010ff */
[----:B--2---:R-:W-:Y:S05]  /*80f0*/  @!P0 BRA `(.L_x_150) ;  /* 0xfffffffc00f08947 */ /* 0x004fea000383ffff */
[----:B------:R-:W-:Y:S05]  /*8100*/  BRA `(.L_x_151) ;  /* 0xffffffa800307947 */ /* 0x000fea000383ffff */
.L_x_47:
[----:B----4-:R-:W-:-:S07]  /*8110*/  MOV R0, UR5 ;  /* 0x0000000500007c02 */ /* 0x010fce0008000f00 */
.L_x_152:
[----:B-1----:R1:W2:Y:S02]  /*8120*/  SYNCS.PHASECHK.TRANS64.TRYWAIT P0, [R0+URZ], R3 ;  /* 0x00000003000075a7 */ /* 0x0022a400080011ff */
[----:B--2---:R-:W-:Y:S05]  /*8130*/  @!P0 NANOSLEEP.SYNCS 0x989680 ;  /* 0x009896800000895d */ /* 0x004fea0003900000 */
[----:B------:R-:W2:Y:S02]  /*8140*/  @!P0 SYNCS.PHASECHK.TRANS64 P0, [R0+URZ], R3 ;  /* 0x00000003000085a7 */ /* 0x000ea400080010ff */
[----:B--2---:R-:W-:Y:S05]  /*8150*/  @!P0 BRA `(.L_x_152) ;  /* 0xfffffffc00f08947 */ /* 0x004fea000383ffff */
[----:B------:R-:W-:Y:S05]  /*8160*/  BRA `(.L_x_153) ;  /* 0xffffffa8003c7947 */ /* 0x000fea000383ffff */
.L_x_48:
[----:B----4-:R-:W-:-:S07]  /*8170*/  MOV R0, UR5 ;  /* 0x0000000500007c02 */ /* 0x010fce0008000f00 */
.L_x_154:
[----:B-1----:R1:W2:Y:S02]  /*8180*/  SYNCS.PHASECHK.TRANS64.TRYWAIT P0, [R0+URZ], R3 ;  /* 0x00000003000075a7 */ /* 0x0022a400080011ff */
[----:B--2---:R-:W-:Y:S05]  /*8190*/  @!P0 NANOSLEEP.SYNCS 0x989680 ;  /* 0x009896800000895d */ /* 0x004fea0003900000 */
[----:B------:R-:W2:Y:S02]  /*81a0*/  @!P0 SYNCS.PHASECHK.TRANS64 P0, [R0+URZ], R3 ;  /* 0x00000003000085a7 */ /* 0x000ea400080010ff */
[----:B--2---:R-:W-:Y:S05]  /*81b0*/  @!P0 BRA `(.L_x_154) ;  /* 0xfffffffc00f08947 */ /* 0x004fea000383ffff */
[----:B------:R-:W-:Y:S05]  /*81c0*/  BRA `(.L_x_155) ;  /* 0xffffffa800487947 */ /* 0x000fea000383ffff */
.L_x_49:
[----:B----4-:R-:W-:-:S07]  /*81d0*/  MOV R0, UR5 ;  /* 0x0000000500007c02 */ /* 0x010fce0008000f00 */
.L_x_156:
[----:B-1----:R1:W2:Y:S02]  /*81e0*/  SYNCS.PHASECHK.TRANS64.TRYWAIT P0, [R0+URZ], R3 ;  /* 0x00000003000075a7 */ /* 0x0022a400080011ff */
[----:B--2---:R-:W-:Y:S05]  /*81f0*/  @!P0 NANOSLEEP.SYNCS 0x989680 ;  /* 0x009896800000895d */ /* 0x004fea0003900000 */
[----:B------:R-:W2:Y:S02]  /*8200*/  @!P0 SYNCS.PHASECHK.TRANS64 P0, [R0+URZ], R3 ;  /* 0x00000003000085a7 */ /* 0x000ea400080010ff */
[----:B--2---:R-:W-:Y:S05]  /*8210*/  @!P0 BRA `(.L_x_156) ;  /* 0xfffffffc00f08947 */ /* 0x004fea000383ffff */
[----:B------:R-:W-:Y:S05]  /*8220*/  BRA `(.L_x_157) ;  /* 0xffffffa800547947 */ /* 0x000fea000383ffff */
.L_x_50:
[----:B----4-:R-:W-:-:S07]  /*8230*/  MOV R0, UR5 ;  /* 0x0000000500007c02 */ /* 0x010fce0008000f00 */
.L_x_158:
[----:B-1----:R1:W2:Y:S02]  /*8240*/  SYNCS.PHASECHK.TRANS64.TRYWAIT P0, [R0+URZ], R3 ;  /* 0x00000003000075a7 */ /* 0x0022a400080011ff */
[----:B--2---:R-:W-:Y:S05]  /*8250*/  @!P0 NANOSLEEP.SYNCS 0x989680 ;  /* 0x009896800000895d */ /* 0x004fea0003900000 */
[----:B------:R-:W2:Y:S02]  /*8260*/  @!P0 SYNCS.PHASECHK.TRANS64 P0, [R0+URZ], R3 ;  /* 0x00000003000085a7 */ /* 0x000ea400080010ff */
[----:B--2---:R-:W-:Y:S05]  /*8270*/  @!P0 BRA `(.L_x_158) ;  /* 0xfffffffc00f08947 */ /* 0x004fea000383ffff */
[----:B------:R-:W-:Y:S05]  /*8280*/  BRA `(.L_x_159) ;  /* 0xffffffa800607947 */ /* 0x000fea000383ffff */
.L_x_51:
[----:B----4-:R-:W-:-:S07]  /*8290*/  MOV R0, UR5 ;  /* 0x0000000500007c02 */ /* 0x010fce0008000f00 */
.L_x_160:
[----:B-1----:R1:W2:Y:S02]  /*82a0*/  SYNCS.PHASECHK.TRANS64.TRYWAIT P0, [R0+URZ], R3 ;  /* 0x00000003000075a7 */ /* 0x0022a400080011ff */
[----:B--2---:R-:W-:Y:S05]  /*82b0*/  @!P0 NANOSLEEP.SYNCS 0x989680 ;  /* 0x009896800000895d */ /* 0x004fea0003900000 */
[----:B------:R-:W2:Y:S02]  /*82c0*/  @!P0 SYNCS.PHASECHK.TRANS64 P0, [R0+URZ], R3 ;  /* 0x00000003000085a7 */ /* 0x000ea400080010ff */
[----:B--2---:R-:W-:Y:S05]  /*82d0*/  @!P0 BRA `(.L_x_160) ;  /* 0xfffffffc00f08947 */ /* 0x004fea000383ffff */
[----:B------:R-:W-:Y:S05]  /*82e0*/  BRA `(.L_x_161) ;  /* 0xffffffa8006c7947 */ /* 0x000fea000383ffff */
.L_x_54:
[----:B-1----:R1:W2:Y:S02]  /*82f0*/  SYNCS.PHASECHK.TRANS64.TRYWAIT P0, [R0+URZ+0x1a0], R4 ;  /* 0x0001a004000075a7 */ /* 0x0022a400080011ff */
[----:B--2---:R-:W-:Y:S05]  /*8300*/  @!P0 NANOSLEEP.SYNCS 0x989680 ;  /* 0x009896800000895d */ /* 0x004fea0003900000 */
[----:B------:R-:W2:Y:S02]  /*8310*/  @!P0 SYNCS.PHASECHK.TRANS64 P0, [R0+URZ+0x1a0], R4 ;  /* 0x0001a004000085a7 */ /* 0x000ea400080010ff */
[----:B--2---:R-:W-:Y:S05]  /*8320*/  @!P0 BRA `(.L_x_54) ;  /* 0xfffffffc00f08947 */ /* 0x004fea000383ffff */
[----:B------:R-:W-:Y:S05]  /*8330*/  BRA `(.L_x_162) ;  /* 0xffffffa800c87947 */ /* 0x000fea000383ffff */
.L_x_55:
[----:B------:R-:W-:-:S07]  /*8340*/  MOV R0, UR5 ;  /* 0x0000000500007c02 */ /* 0x000fce0008000f00 */
.L_x_163:
[----:B-1----:R1:W2:Y:S02]  /*8350*/  SYNCS.PHASECHK.TRANS64.TRYWAIT P0, [R0+URZ+0x150], R5 ;  /* 0x00015005000075a7 */ /* 0x0022a400080011ff */
[----:B--2---:R-:W-:Y:S05]  /*8360*/  @!P0 NANOSLEEP.SYNCS 0x989680 ;  /* 0x009896800000895d */ /* 0x004fea0003900000 */
[----:B------:R-:W2:Y:S02]  /*8370*/  @!P0 SYNCS.PHASECHK.TRANS64 P0, [R0+URZ+0x150], R5 ;  /* 0x00015005000085a7 */ /* 0x000ea400080010ff */
[----:B--2---:R-:W-:Y:S05]  /*8380*/  @!P0 BRA `(.L_x_163) ;  /* 0xfffffffc00f08947 */ /* 0x004fea000383ffff */
[----:B------:R-:W-:Y:S05]  /*8390*/  BRA `(.L_x_164) ;  /* 0xffffffa800d87947 */ /* 0x000fea000383ffff */
.L_x_56:
[----:B-1----:R1:W2:Y:S02]  /*83a0*/  SYNCS.PHASECHK.TRANS64.TRYWAIT P1, [R0+URZ+0x140], R4 ;  /* 0x00014004000075a7 */ /* 0x0022a400080211ff */
[----:B--2---:R-:W-:Y:S05]  /*83b0*/  @!P1 NANOSLEEP.SYNCS 0x989680 ;  /* 0x009896800000995d */ /* 0x004fea0003900000 */
[----:B------:R-:W2:Y:S02]  /*83c0*/  @!P1 SYNCS.PHASECHK.TRANS64 P1, [R0+URZ+0x140], R4 ;  /* 0x00014004000095a7 */ /* 0x000ea400080210ff */
[----:B--2---:R-:W-:Y:S05]  /*83d0*/  @!P1 BRA `(.L_x_56) ;  /* 0xfffffffc00f09947 */ /* 0x004fea000383ffff */
[----:B------:R-:W-:Y:S05]  /*83e0*/  BRA `(.L_x_165) ;  /* 0xffffffac00087947 */ /* 0x000fea000383ffff */
.L_x_59:
[----:B------:R-:W-:-:S07]  /*83f0*/  MOV R0, UR5 ;  /* 0x0000000500007c02 */ /* 0x000fce0008000f00 */
.L_x_166:
[----:B-1----:R1:W2:Y:S02]  /*8400*/  SYNCS.PHASECHK.TRANS64.TRYWAIT P0, [R0+URZ+0x150], R2 ;  /* 0x00015002000075a7 */ /* 0x0022a400080011ff */
[----:B--2---:R-:W-:Y:S05]  /*8410*/  @!P0 NANOSLEEP.SYNCS 0x989680 ;  /* 0x009896800000895d */ /* 0x004fea0003900000 */
[----:B------:R-:W2:Y:S02]  /*8420*/  @!P0 SYNCS.PHASECHK.TRANS64 P0, [R0+URZ+0x150], R2 ;  /* 0x00015002000085a7 */ /* 0x000ea400080010ff */
[----:B--2---:R-:W-:Y:S05]  /*8430*/  @!P0 BRA `(.L_x_166) ;  /* 0xfffffffc00f08947 */ /* 0x004fea000383ffff */
[----:B------:R-:W-:Y:S05]  /*8440*/  BRA `(.L_x_58) ;  /* 0xffffffac005c7947 */ /* 0x000fea000383ffff */
.L_x_66:
[----:B-1----:R1:W2:Y:S02]  /*8450*/  SYNCS.PHASECHK.TRANS64.TRYWAIT P1, [R0+URZ+0x140], R2 ;  /* 0x00014002000075a7 */ /* 0x0022a400080211ff */
[----:B--2---:R-:W-:Y:S05]  /*8460*/  @!P1 NANOSLEEP.SYNCS 0x989680 ;  /* 0x009896800000995d */ /* 0x004fea0003900000 */
[----:B------:R-:W2:Y:S02]  /*8470*/  @!P1 SYNCS.PHASECHK.TRANS64 P1, [R0+URZ+0x140], R2 ;  /* 0x00014002000095a7 */ /* 0x000ea400080210ff */
[----:B--2---:R-:W-:Y:S05]  /*8480*/  @!P1 BRA `(.L_x_66) ;  /* 0xfffffffc00f09947 */ /* 0x004fea000383ffff */
[----:B------:R-:W-:Y:S05]  /*8490*/  BRA `(.L_x_167) ;  /* 0xffffffb000b87947 */ /* 0x000fea000383ffff */
.L_x_67:
[----:B------:R-:W-:-:S07]  /*84a0*/  MOV R2, UR8 ;  /* 0x0000000800027c02 */ /* 0x000fce0008000f00 */
.L_x_168:
[----:B-1----:R1:W2:Y:S02]  /*84b0*/  SYNCS.PHASECHK.TRANS64.TRYWAIT P0, [R2+URZ+0x180], R0 ;  /* 0x00018000020075a7 */ /* 0x0022a400080011ff */
[----:B--2---:R-:W-:Y:S05]  /*84c0*/  @!P0 NANOSLEEP.SYNCS 0x989680 ;  /* 0x009896800000895d */ /* 0x004fea0003900000 */
[----:B------:R-:W2:Y:S02]  /*84d0*/  @!P0 SYNCS.PHASECHK.TRANS64 P0, [R2+URZ+0x180], R0 ;  /* 0x00018000020085a7 */ /* 0x000ea400080010ff */
[----:B--2---:R-:W-:Y:S05]  /*84e0*/  @!P0 BRA `(.L_x_168) ;  /* 0xfffffffc00f08947 */ /* 0x004fea000383ffff */
[----:B------:R-:W-:Y:S05]  /*84f0*/  BRA `(.L_x_169) ;  /* 0xffffffb000f07947 */ /* 0x000fea000383ffff */
.L_x_70:
[----:B------:R-:W-:Y:S07]  /*8500*/  MOV R0, UR7 ;  /* 0x0000000700007c02 */ /* 0x000fee0008000f00 */
.L_x_170:
[----:B-1----:R1:W2:Y:S02]  /*8510*/  SYNCS.PHASECHK.TRANS64.TRYWAIT P0, [R0+URZ], R2 ;  /* 0x00000002000075a7 */ /* 0x0022a400080011ff */
[----:B--2---:R-:W-:Y:S05]  /*8520*/  @!P0 NANOSLEEP.SYNCS 0x989680 ;  /* 0x009896800000895d */ /* 0x004fea0003900000 */
[----:B------:R-:W2:Y:S02]  /*8530*/  @!P0 SYNCS.PHASECHK.TRANS64 P0, [R0+URZ], R2 ;  /* 0x00000002000085a7 */ /* 0x000ea400080010ff */
[----:B--2---:R-:W-:Y:S05]  /*8540*/  @!P0 BRA `(.L_x_170) ;  /* 0xfffffffc00f08947 */ /* 0x004fea000383ffff */
[----:B------:R-:W-:Y:S05]  /*8550*/  BRA `(.L_x_69) ;  /* 0xffffffb4000c7947 */ /* 0x000fea000383ffff */
.L_x_73:
[----:B------:R-:W-:-:S07]  /*8560*/  MOV R0, UR5 ;  /* 0x0000000500007c02 */ /* 0x000fce0008000f00 */
.L_x_171:
[----:B--2---:R2:W3:Y:S02]  /*8570*/  SYNCS.PHASECHK.TRANS64.TRYWAIT P0, [R0+URZ], R2 ;  /* 0x00000002000075a7 */ /* 0x0044e400080011ff */
[----:B---3--:R-:W-:Y:S05]  /*8580*/  @!P0 NANOSLEEP.SYNCS 0x989680 ;  /* 0x009896800000895d */ /* 0x008fea0003900000 */
[----:B------:R-:W3:Y:S02]  /*8590*/  @!P0 SYNCS.PHASECHK.TRANS64 P0, [R0+URZ], R2 ;  /* 0x00000002000085a7 */ /* 0x000ee400080010ff */
[----:B---3--:R-:W-:Y:S05]  /*85a0*/  @!P0 BRA `(.L_x_171) ;  /* 0xfffffffc00f08947 */ /* 0x008fea000383ffff */
[----:B------:R-:W-:Y:S05]  /*85b0*/  BRA `(.L_x_172) ;  /* 0xffffffb400c07947 */ /* 0x000fea000383ffff */
.L_x_74:
[----:B------:R-:W-:-:S07]  /*85c0*/  MOV R0, UR5 ;  /* 0x0000000500007c02 */ /* 0x000fce0008000f00 */
.L_x_173:
[----:B-1----:R1:W2:Y:S02]  /*85d0*/  SYNCS.PHASECHK.TRANS64.TRYWAIT P0, [R0+URZ], R3 ;  /* 0x00000003000075a7 */ /* 0x0022a400080011ff */
[----:B--2---:R-:W-:Y:S05]  /*85e0*/  @!P0 NANOSLEEP.SYNCS 0x989680 ;  /* 0x009896800000895d */ /* 0x004fea0003900000 */
[----:B------:R-:W2:Y:S02]  /*85f0*/  @!P0 SYNCS.PHASECHK.TRANS64 P0, [R0+URZ], R3 ;  /* 0x00000003000085a7 */ /* 0x000ea400080010ff */
[----:B--2---:R-:W-:Y:S05]  /*8600*/  @!P0 BRA `(.L_x_173) ;  /* 0xfffffffc00f08947 */ /* 0x004fea000383ffff */
[----:B------:R-:W-:Y:S05]  /*8610*/  BRA `(.L_x_174) ;  /* 0xffffffb400cc7947 */ /* 0x000fea000383ffff */
.L_x_75:
[----:B------:R-:W-:-:S07]  /*8620*/  MOV R0, UR5 ;  /* 0x0000000500007c02 */ /* 0x000fce0008000f00 */
.L_x_175:
[----:B-1----:R1:W2:Y:S02]  /*8630*/  SYNCS.PHASECHK.TRANS64.TRYWAIT P0, [R0+URZ], R3 ;  /* 0x00000003000075a7 */ /* 0x0022a400080011ff */
[----:B--2---:R-:W-:Y:S05]  /*8640*/  @!P0 NANOSLEEP.SYNCS 0x989680 ;  /* 0x009896800000895d */ /* 0x004fea0003900000 */
[----:B------:R-:W2:Y:S02]  /*8650*/  @!P0 SYNCS.PHASECHK.TRANS64 P0, [R0+URZ], R3 ;  /* 0x00000003000085a7 */ /* 0x000ea400080010ff */
[----:B--2---:R-:W-:Y:S05]  /*8660*/  @!P0 BRA `(.L_x_175) ;  /* 0xfffffffc00f08947 */ /* 0x004fea000383ffff */
[----:B------:R-:W-:Y:S05]  /*8670*/  BRA `(.L_x_176) ;  /* 0xffffffb400d87947 */ /* 0x000fea000383ffff */
.L_x_76:
[----:B-1----:R-:W-:-:S07]  /*8680*/  MOV R0, UR7 ;  /* 0x0000000700007c02 */ /* 0x002fce0008000f00 */
.L_x_177:
[----:B-1----:R1:W2:Y:S02]  /*8690*/  SYNCS.PHASECHK.TRANS64.TRYWAIT P0, [R0+URZ], R2 ;  /* 0x00000002000075a7 */ /* 0x0022a400080011ff */
[----:B--2---:R-:W-:Y:S05]  /*86a0*/  @!P0 NANOSLEEP.SYNCS 0x989680 ;  /* 0x009896800000895d */ /* 0x004fea0003900000 */
[----:B------:R-:W2:Y:S02]  /*86b0*/  @!P0 SYNCS.PHASECHK.TRANS64 P0, [R0+URZ], R2 ;  /* 0x00000002000085a7 */ /* 0x000ea400080010ff */
[----:B--2---:R-:W-:Y:S05]  /*86c0*/  @!P0 BRA `(.L_x_177) ;  /* 0xfffffffc00f08947 */ /* 0x004fea000383ffff */
[----:B------:R-:W-:Y:S05]  /*86d0*/  BRA `(.L_x_178) ;  /* 0xffffffb400e47947 */ /* 0x000fea000383ffff */
.L_x_81:
[----:B--2---:R2:W3:Y:S02]  /*86e0*/  SYNCS.PHASECHK.TRANS64.TRYWAIT P0, [R0+URZ+0x140], R2 ;  /* 0x00014002000075a7 */ /* 0x0044e400080011ff */
[----:B---3--:R-:W-:Y:S05]  /*86f0*/  @!P0 NANOSLEEP.SYNCS 0x989680 ;  /* 0x009896800000895d */ /* 0x008fea0003900000 */
[----:B------:R-:W3:Y:S02]  /*8700*/  @!P0 SYNCS.PHASECHK.TRANS64 P0, [R0+URZ+0x140], R2 ;  /* 0x00014002000085a7 */ /* 0x000ee400080010ff */
[----:B---3--:R-:W-:Y:S05]  /*8710*/  @!P0 BRA `(.L_x_81) ;  /* 0xfffffffc00f08947 */ /* 0x008fea000383ffff */
[----:B------:R-:W-:Y:S05]  /*8720*/  BRA `(.L_x_179) ;  /* 0xffffffb800e07947 */ /* 0x000fea000383ffff */
.L_x_84:
[----:B------:R-:W-:Y:S07]  /*8730*/  MOV R0, UR7 ;  /* 0x0000000700007c02 */ /* 0x000fee0008000f00 */
.L_x_180:
[----:B--2---:R2:W3:Y:S02]  /*8740*/  SYNCS.PHASECHK.TRANS64.TRYWAIT P0, [R0+URZ+0x138], R2 ;  /* 0x00013802000075a7 */ /* 0x0044e400080011ff */
[----:B---3--:R-:W-:Y:S05]  /*8750*/  @!P0 NANOSLEEP.SYNCS 0x989680 ;  /* 0x009896800000895d */ /* 0x008fea0003900000 */
[----:B------:R-:W3:Y:S02]  /*8760*/  @!P0 SYNCS.PHASECHK.TRANS64 P0, [R0+URZ+0x138], R2 ;  /* 0x00013802000085a7 */ /* 0x000ee400080010ff */
[----:B---3--:R-:W-:Y:S05]  /*8770*/  @!P0 BRA `(.L_x_180) ;  /* 0xfffffffc00f08947 */ /* 0x008fea000383ffff */
[----:B------:R-:W-:Y:S05]  /*8780*/  BRA `(.L_x_83) ;  /* 0xffffffbc00c07947 */ /* 0x000fea000383ffff */
.L_x_87:
[----:B------:R-:W-:Y:S07]  /*8790*/  MOV R0, UR15 ;  /* 0x0000000f00007c02 */ /* 0x000fee0008000f00 */
.L_x_181:
[----:B-1----:R1:W2:Y:S02]  /*87a0*/  SYNCS.PHASECHK.TRANS64.TRYWAIT P0, [R0+URZ+0x118], R9 ;  /* 0x00011809000075a7 */ /* 0x0022a400080011ff */
[----:B--2---:R-:W-:Y:S05]  /*87b0*/  @!P0 NANOSLEEP.SYNCS 0x989680 ;  /* 0x009896800000895d */ /* 0x004fea0003900000 */
[----:B------:R-:W2:Y:S02]  /*87c0*/  @!P0 SYNCS.PHASECHK.TRANS64 P0, [R0+URZ+0x118], R9 ;  /* 0x00011809000085a7 */ /* 0x000ea400080010ff */
[----:B--2---:R-:W-:Y:S05]  /*87d0*/  @!P0 BRA `(.L_x_181) ;  /* 0xfffffffc00f08947 */ /* 0x004fea000383ffff */
[----:B------:R-:W-:Y:S05]  /*87e0*/  BRA `(.L_x_182) ;  /* 0xffffffc000387947 */ /* 0x000fea000383ffff */
.L_x_88:
[----:B------:R-:W-:Y:S07]  /*87f0*/  MOV R0, UR13 ;  /* 0x0000000d00007c02 */ /* 0x000fee0008000f00 */
.L_x_183:
[----:B-1----:R1:W2:Y:S02]  /*8800*/  SYNCS.PHASECHK.TRANS64.TRYWAIT P0, [R0+URZ+0x118], R14 ;  /* 0x0001180e000075a7 */ /* 0x0022a400080011ff */
[----:B--2---:R-:W-:Y:S05]  /*8810*/  @!P0 NANOSLEEP.SYNCS 0x989680 ;  /* 0x009896800000895d */ /* 0x004fea0003900000 */
[----:B------:R-:W2:Y:S02]  /*8820*/  @!P0 SYNCS.PHASECHK.TRANS64 P0, [R0+URZ+0x118], R14 ;  /* 0x0001180e000085a7 */ /* 0x000ea400080010ff */
[----:B--2---:R-:W-:Y:S05]  /*8830*/  @!P0 BRA `(.L_x_183) ;  /* 0xfffffffc00f08947 */ /* 0x004fea000383ffff */
[----:B------:R-:W-:Y:S05]  /*8840*/  BRA `(.L_x_184) ;  /* 0xffffffc000d87947 */ /* 0x000fea000383ffff */
.L_x_90:
[----:B------:R-:W-:-:S07]  /*8850*/  MOV R0, UR4 ;  /* 0x0000000400007c02 */ /* 0x000fce0008000f00 */
.L_x_185:
[----:B-1----:R1:W3:Y:S02]  /*8860*/  SYNCS.PHASECHK.TRANS64.TRYWAIT P0, [R0+URZ], R2 ;  /* 0x00000002000075a7 */ /* 0x0022e400080011ff */
[----:B---3--:R-:W-:Y:S05]  /*8870*/  @!P0 NANOSLEEP.SYNCS 0x989680 ;  /* 0x009896800000895d */ /* 0x008fea0003900000 */
[----:B------:R-:W3:Y:S02]  /*8880*/  @!P0 SYNCS.PHASECHK.TRANS64 P0, [R0+URZ], R2 ;  /* 0x00000002000085a7 */ /* 0x000ee400080010ff */
[----:B---3--:R-:W-:Y:S05]  /*8890*/  @!P0 BRA `(.L_x_185) ;  /* 0xfffffffc00f08947 */ /* 0x008fea000383ffff */
[----:B------:R-:W-:Y:S05]  /*88a0*/  BRA `(.L_x_186) ;  /* 0xffffffc400647947 */ /* 0x000fea000383ffff */
.L_x_91:
[----:B------:R-:W-:-:S07]  /*88b0*/  MOV R0, UR4 ;  /* 0x0000000400007c02 */ /* 0x000fce0008000f00 */
.L_x_187:
[----:B-1----:R1:W3:Y:S02]  /*88c0*/  SYNCS.PHASECHK.TRANS64.TRYWAIT P0, [R0+URZ], R2 ;  /* 0x00000002000075a7 */ /* 0x0022e400080011ff */
[----:B---3--:R-:W-:Y:S05]  /*88d0*/  @!P0 NANOSLEEP.SYNCS 0x989680 ;  /* 0x009896800000895d */ /* 0x008fea0003900000 */
[----:B------:R-:W3:Y:S02]  /*88e0*/  @!P0 SYNCS.PHASECHK.TRANS64 P0, [R0+URZ], R2 ;  /* 0x00000002000085a7 */ /* 0x000ee400080010ff */
[----:B---3--:R-:W-:Y:S05]  /*88f0*/  @!P0 BRA `(.L_x_187) ;  /* 0xfffffffc00f08947 */ /* 0x008fea000383ffff */
[----:B------:R-:W-:Y:S05]  /*8900*/  BRA `(.L_x_188) ;  /* 0xffffffc400707947 */ /* 0x000fea000383ffff */
.L_x_93:
[----:B--2---:R2:W4:Y:S02]  /*8910*/  SYNCS.PHASECHK.TRANS64.TRYWAIT P0, [R0+URZ+0x140], R2 ;  /* 0x00014002000075a7 */ /* 0x00452400080011ff */
[----:B----4-:R-:W-:Y:S05]  /*8920*/  @!P0 NANOSLEEP.SYNCS 0x989680 ;  /* 0x009896800000895d */ /* 0x010fea0003900000 */
[----:B------:R-:W4:Y:S02]  /*8930*/  @!P0 SYNCS.PHASECHK.TRANS64 P0, [R0+URZ+0x140], R2 ;  /* 0x00014002000085a7 */ /* 0x000f2400080010ff */
[----:B----4-:R-:W-:Y:S05]  /*8940*/  @!P0 BRA `(.L_x_93) ;  /* 0xfffffffc00f08947 */ /* 0x010fea000383ffff */
[----:B------:R-:W-:Y:S05]  /*8950*/  BRA `(.L_x_189) ;  /* 0xffffffc800547947 */ /* 0x000fea000383ffff */
.L_x_103:
[----:B-1----:R1:W3:Y:S02]  /*8960*/  SYNCS.PHASECHK.TRANS64.TRYWAIT P1, [R0+URZ+0x100], R3 ;  /* 0x00010003000075a7 */ /* 0x0022e400080211ff */
[----:B---3--:R-:W-:Y:S05]  /*8970*/  @!P1 NANOSLEEP.SYNCS 0x989680 ;  /* 0x009896800000995d */ /* 0x008fea0003900000 */
[----:B------:R-:W3:Y:S02]  /*8980*/  @!P1 SYNCS.PHASECHK.TRANS64 P1, [R0+URZ+0x100], R3 ;  /* 0x00010003000095a7 */ /* 0x000ee400080210ff */
[----:B---3--:R-:W-:Y:S05]  /*8990*/  @!P1 BRA `(.L_x_103) ;  /* 0xfffffffc00f09947 */ /* 0x008fea000383ffff */
[----:B------:R-:W-:Y:S05]  /*89a0*/  BRA `(.L_x_102) ;  /* 0xffffffd400847947 */ /* 0x000fea000383ffff */
.L_x_105:
[----:B-1----:R1:W4:Y:S02]  /*89b0*/  SYNCS.PHASECHK.TRANS64.TRYWAIT P0, [R73+URZ+0x160], R2 ;  /* 0x00016002490075a7 */ /* 0x00232400080011ff */
[----:B----4-:R-:W-:Y:S05]  /*89c0*/  @!P0 NANOSLEEP.SYNCS 0x989680 ;  /* 0x009896800000895d */ /* 0x010fea0003900000 */
[----:B------:R-:W4:Y:S02]  /*89d0*/  @!P0 SYNCS.PHASECHK.TRANS64 P0, [R73+URZ+0x160], R2 ;  /* 0x00016002490085a7 */ /* 0x000f2400080010ff */
[----:B----4-:R-:W-:Y:S05]  /*89e0*/  @!P0 BRA `(.L_x_105) ;  /* 0xfffffffc00f08947 */ /* 0x010fea000383ffff */
[----:B------:R-:W-:Y:S05]  /*89f0*/  BRA `(.L_x_104) ;  /* 0xffffffd400bc7947 */ /* 0x000fea000383ffff */
.L_x_116:
[----:B--2---:R2:W4:Y:S02]  /*8a00*/  SYNCS.PHASECHK.TRANS64.TRYWAIT P0, [R2+URZ+0x100], R107 ;  /* 0x0001006b020075a7 */ /* 0x00452400080011ff */
[----:B----4-:R-:W-:Y:S05]  /*8a10*/  @!P0 NANOSLEEP.SYNCS 0x989680 ;  /* 0x009896800000895d */ /* 0x010fea0003900000 */
[----:B------:R-:W4:Y:S02]  /*8a20*/  @!P0 SYNCS.PHASECHK.TRANS64 P0, [R2+URZ+0x100], R107 ;  /* 0x0001006b020085a7 */ /* 0x000f2400080010ff */
[----:B----4-:R-:W-:Y:S05]  /*8a30*/  @!P0 BRA `(.L_x_116) ;  /* 0xfffffffc00f08947 */ /* 0x010fea000383ffff */
[----:B------:R-:W-:Y:S05]  /*8a40*/  BRA `(.L_x_115) ;  /* 0xffffffe000a47947 */ /* 0x000fea000383ffff */
        .weak           $__internal_0_$__cuda_sm10x_tcgen05_guardrail_trap_col_being_dealloced_not_returned_by_alloc
        .type           $__internal_0_$__cuda_sm10x_tcgen05_guardrail_trap_col_being_dealloced_not_returned_by_alloc,@function
        .size           $__internal_0_$__cuda_sm10x_tcgen05_guardrail_trap_col_being_dealloced_not_returned_by_alloc,($__internal_1_$__cuda_sm10x_tcgen05_guardrail_trap_phase_invalid_during_alloc - $__internal_0_$__cuda_sm10x_tcgen05_guardrail_trap_col_being_dealloced_not_returned_by_alloc)
$__internal_0_$__cuda_sm10x_tcgen05_guardrail_trap_col_being_dealloced_not_returned_by_alloc:
[----:B------:R-:W-:Y:S05]  /*8a50*/  BPT.TRAP 0x1 ;  /* 0x000000040000795c */ /* 0x000fea0000300000 */
[----:B------:R-:W-:-:S04]  /*8a60*/  HFMA2 R3, -RZ, RZ, 0, 0 ;  /* 0x00000000ff037431 */ /* 0x000fc800000001ff */
[----:B------:R-:W-:Y:S05]  /*8a70*/  RET.REL.NODEC R2 `(_ZN7cutlass13device_kernelINS_4gemm6kernel13GemmUniversalIN4cute5tupleIJiiiiEEENS1_10collective13CollectiveMmaINS1_35MainloopSm100TmaUmmaWarpSpecializedILi16ELi2ELi4ENS5_IJNS4_1CILi1EEESB_SB_EEEEENS5_IJNSA_ILi128EEENSA_ILi64EEENSA_ILi32EEEEEENS_10bfloat16_tENS5_IJlSB_lEEESI_NS5_IJSB_llEEENS4_8TiledMMAINS4_8MMA_AtomIJNS4_20SM100_MMA_F16BF16_SSISI_SI_fLi128ELi64ELNS4_4UMMA5MajorE0ELSP_1ELNSO_7ScaleInE0ELSQ_0EEEEEENS4_6LayoutISC_NS5_IJNSA_ILi0EEESU_SU_EEEEENS5_IJNS4_10UnderscoreESX_SX_EEEEENS4_13SM90_TMA_LOADENS4_14ComposedLayoutINS4_7SwizzleILi2ELi4ELi3EEENS4_18smem_ptr_flag_bitsILi16EEENST_INS5_IJNSA_ILi8EEESG_EEENS5_IJSG_SB_EEEEEEEvNS4_8identityES10_NS11_INS12_ILi3ELi4ELi3EEES15_NST_INS5_IJSF_S16_EEENS5_IJSB_SF_EEEEEEEvS1B_EENS_8epilogue10collective18CollectiveEpilogueINS1I_23Sm100TmaWarpSpecializedILi3ELi2ELi32ELb1ELb0EEEJSH_NS5_IJNST_ISE_SB_EENST_ISG_SB_EEEEESI_SJ_SI_SJ_NS1I_6fusion15FusionCallbacksIS1M_NS1Q_17LinearCombinationISI_fSI_fLNS_15FloatRoundStyleE2EEESH_S1P_JEEENS4_5SM1004TMEM4LOAD26SM100_TMEM_LOAD_32dp32b32xES10_S1A_NS4_39AutoVectorizingCopyWithAssumedAlignmentILi128EEENS4_14SM90_TMA_STOREES1A_S21_S21_EEEvvEEEEvNT_6ParamsE) ;  /* 0xffffff7402607950 */ /* 0x000fea0003c3ffff */
        .weak           $__internal_1_$__cuda_sm10x_tcgen05_guardrail_trap_phase_invalid_during_alloc
        .type           $__internal_1_$__cuda_sm10x_tcgen05_guardrail_trap_phase_invalid_during_alloc,@function
        .size           $__internal_1_$__cuda_sm10x_tcgen05_guardrail_trap_phase_invalid_during_alloc,($__internal_2_$__cuda_sm10x_tcgen05_guardrail_trap_unallocated_columns_being_dealloced - $__internal_1_$__cuda_sm10x_tcgen05_guardrail_trap_phase_invalid_during_alloc)
$__internal_1_$__cuda_sm10x_tcgen05_guardrail_trap_phase_invalid_during_alloc:
[----:B------:R-:W-:Y:S05]  /*8a80*/  BPT.TRAP 0x1 ;  /* 0x000000040000795c */ /* 0x000fea0000300000 */
[----:B------:R-:W-:-:S04]  /*8a90*/  MOV R3, 0x0 ;  /* 0x0000000000037802 */ /* 0x000fc80000000f00 */
[----:B------:R-:W-:Y:S05]  /*8aa0*/  RET.REL.NODEC R2 `(_ZN7cutlass13device_kernelINS_4gemm6kernel13GemmUniversalIN4cute5tupleIJiiiiEEENS1_10collective13CollectiveMmaINS1_35MainloopSm100TmaUmmaWarpSpecializedILi16ELi2ELi4ENS5_IJNS4_1CILi1EEESB_SB_EEEEENS5_IJNSA_ILi128EEENSA_ILi64EEENSA_ILi32EEEEEENS_10bfloat16_tENS5_IJlSB_lEEESI_NS5_IJSB_llEEENS4_8TiledMMAINS4_8MMA_AtomIJNS4_20SM100_MMA_F16BF16_SSISI_SI_fLi128ELi64ELNS4_4UMMA5MajorE0ELSP_1ELNSO_7ScaleInE0ELSQ_0EEEEEENS4_6LayoutISC_NS5_IJNSA_ILi0EEESU_SU_EEEEENS5_IJNS4_10UnderscoreESX_SX_EEEEENS4_13SM90_TMA_LOADENS4_14ComposedLayoutINS4_7SwizzleILi2ELi4ELi3EEENS4_18smem_ptr_flag_bitsILi16EEENST_INS5_IJNSA_ILi8EEESG_EEENS5_IJSG_SB_EEEEEEEvNS4_8identityES10_NS11_INS12_ILi3ELi4ELi3EEES15_NST_INS5_IJSF_S16_EEENS5_IJSB_SF_EEEEEEEvS1B_EENS_8epilogue10collective18CollectiveEpilogueINS1I_23Sm100TmaWarpSpecializedILi3ELi2ELi32ELb1ELb0EEEJSH_NS5_IJNST_ISE_SB_EENST_ISG_SB_EEEEESI_SJ_SI_SJ_NS1I_6fusion15FusionCallbacksIS1M_NS1Q_17LinearCombinationISI_fSI_fLNS_15FloatRoundStyleE2EEESH_S1P_JEEENS4_5SM1004TMEM4LOAD26SM100_TMEM_LOAD_32dp32b32xES10_S1A_NS4_39AutoVectorizingCopyWithAssumedAlignmentILi128EEENS4_14SM90_TMA_STOREES1A_S21_S21_EEEvvEEEEvNT_6ParamsE) ;  /* 0xffffff7402547950 */ /* 0x000fea0003c3ffff */
        .weak           $__internal_2_$__cuda_sm10x_tcgen05_guardrail_trap_unallocated_columns_being_dealloced
        .type           $__internal_2_$__cuda_sm10x_tcgen05_guardrail_trap_unallocated_columns_being_dealloced,@function
        .size           $__internal_2_$__cuda_sm10x_tcgen05_guardrail_trap_unallocated_columns_being_dealloced,(.L_x_191 - $__internal_2_$__cuda_sm10x_tcgen05_guardrail_trap_unallocated_columns_being_dealloced)
$__internal_2_$__cuda_sm10x_tcgen05_guardrail_trap_unallocated_columns_being_dealloced:
[----:B------:R-:W-:Y:S05]  /*8ab0*/  BPT.TRAP 0x1 ;  /* 0x000000040000795c */ /* 0x000fea0000300000 */
[----:B------:R-:W-:-:S04]  /*8ac0*/  HFMA2 R3, -RZ, RZ, 0, 0 ;  /* 0x00000000ff037431 */ /* 0x000fc800000001ff */
[----:B------:R-:W-:Y:S05]  /*8ad0*/  RET.REL.NODEC R2 `(_ZN7cutlass13device_kernelINS_4gemm6kernel13GemmUniversalIN4cute5tupleIJiiiiEEENS1_10collective13CollectiveMmaINS1_35MainloopSm100TmaUmmaWarpSpecializedILi16ELi2ELi4ENS5_IJNS4_1CILi1EEESB_SB_EEEEENS5_IJNSA_ILi128EEENSA_ILi64EEENSA_ILi32EEEEEENS_10bfloat16_tENS5_IJlSB_lEEESI_NS5_IJSB_llEEENS4_8TiledMMAINS4_8MMA_AtomIJNS4_20SM100_MMA_F16BF16_SSISI_SI_fLi128ELi64ELNS4_4UMMA5MajorE0ELSP_1ELNSO_7ScaleInE0ELSQ_0EEEEEENS4_6LayoutISC_NS5_IJNSA_ILi0EEESU_SU_EEEEENS5_IJNS4_10UnderscoreESX_SX_EEEEENS4_13SM90_TMA_LOADENS4_14ComposedLayoutINS4_7SwizzleILi2ELi4ELi3EEENS4_18smem_ptr_flag_bitsILi16EEENST_INS5_IJNSA_ILi8EEESG_EEENS5_IJSG_SB_EEEEEEEvNS4_8identityES10_NS11_INS12_ILi3ELi4ELi3EEES15_NST_INS5_IJSF_S16_EEENS5_IJSB_SF_EEEEEEEvS1B_EENS_8epilogue10collective18CollectiveEpilogueINS1I_23Sm100TmaWarpSpecializedILi3ELi2ELi32ELb1ELb0EEEJSH_NS5_IJNST_ISE_SB_EENST_ISG_SB_EEEEESI_SJ_SI_SJ_NS1I_6fusion15FusionCallbacksIS1M_NS1Q_17LinearCombinationISI_fSI_fLNS_15FloatRoundStyleE2EEESH_S1P_JEEENS4_5SM1004TMEM4LOAD26SM100_TMEM_LOAD_32dp32b32xES10_S1A_NS4_39AutoVectorizingCopyWithAssumedAlignmentILi128EEENS4_14SM90_TMA_STOREES1A_S21_S21_EEEvvEEEEvNT_6ParamsE) ;  /* 0xffffff7402487950 */ /* 0x000fea0003c3ffff */
.L_x_190:
[----:B------:R-:W-:-:S00]  /*8ae0*/  BRA `(.L_x_190) ;  /* 0xfffffffc00fc7947 */ /* 0x000fc0000383ffff */
[----:B------:R-:W-:-:S00]  /*8af0*/  NOP ;  /* 0x0000000000007918 */ /* 0x000fc00000000000 */
        /* <DEDUP_REMOVED lines=8> */
.L_x_191:


//--------------------- .nv.global.init           --------------------------
	.section	.nv.global.init,"aw",@progbits
.nv.global.init:
	.type		$str$27,@object
	.size		$str$27,($str$28 - $str$27)
$str$27:
        /*0000*/ 	.byte	0x28, 0x61, 0x64, 0x64, 0x72, 0x65, 0x73, 0x73, 0x20, 0x26, 0x20, 0x6d, 0x61, 0x73, 0x6b, 0x29
        /*0010*/ 	.byte	0x20, 0x3d, 0x3d, 0x20, 0x30, 0x00
	.type		$str$28,@object
	.size		$str$28,($str$26 - $str$28)
$str$28:
        /*0016*/ 	.byte	0x2f, 0x74, 0x6d, 0x70, 0x2f, 0x63, 0x75, 0x74, 0x6c, 0x61, 0x73, 0x73, 0x5f, 0x73, 0x77, 0x65
        /*0026*/ 	.byte	0x65, 0x70, 0x5f, 0x73, 0x72, 0x63, 0x2f, 0x69, 0x6e, 0x63, 0x6c, 0x75, 0x64, 0x65, 0x2f, 0x63
        /*0036*/ 	.byte	0x75, 0x74, 0x65, 0x2f, 0x70, 0x6f, 0x69, 0x6e, 0x74, 0x65, 0x72, 0x5f, 0x66, 0x6c, 0x61, 0x67
        /*0046*/ 	.byte	0x67, 0x65, 0x64, 0x2e, 0x68, 0x70, 0x70, 0x00
	.type		$str$26,@object
	.size		$str$26,($str$25 - $str$26)
$str$26:
        /*004e*/ 	.byte	0x2f, 0x74, 0x6d, 0x70, 0x2f, 0x63, 0x75, 0x74, 0x6c, 0x61, 0x73, 0x73, 0x5f, 0x73, 0x77, 0x65
        /*005e*/ 	.byte	0x65, 0x70, 0x5f, 0x73, 0x72, 0x63, 0x2f, 0x69, 0x6e, 0x63, 0x6c, 0x75, 0x64, 0x65, 0x2f, 0x63
        /*006e*/ 	.byte	0x75, 0x74, 0x65, 0x2f, 0x61, 0x74, 0x6f, 0x6d, 0x2f, 0x63, 0x6f, 0x70, 0x79, 0x5f, 0x74, 0x72
        /*007e*/ 	.byte	0x61, 0x69, 0x74, 0x73, 0x5f, 0x73, 0x6d, 0x31, 0x30, 0x30, 0x2e, 0x68, 0x70, 0x70, 0x00
	.type		$str$25,@object
	.size		$str$25,(__unnamed_1 - $str$25)
$str$25:
        /*008d*/ 	.byte	0x28, 0x28, 0x75, 0x69, 0x6e, 0x74, 0x33, 0x32, 0x5f, 0x74, 0x28, 0x74, 0x68, 0x72, 0x65, 0x61
        /*009d*/ 	.byte	0x64, 0x49, 0x64, 0x78, 0x2e, 0x78, 0x29, 0x20, 0x2f, 0x20, 0x33, 0x32, 0x29, 0x20, 0x25, 0x20
        /*00ad*/ 	.byte	0x34, 0x29, 0x20, 0x3d, 0x3d, 0x20, 0x28, 0x28, 0x28, 0x74, 0x6d, 0x65, 0x6d, 0x5f, 0x61, 0x64
        /*00bd*/ 	.byte	0x64, 0x72, 0x20, 0x3e, 0x3e, 0x20, 0x31, 0x36, 0x29, 0x20, 0x2f, 0x20, 0x33, 0x32, 0x29, 0x20
        /*00cd*/ 	.byte	0x25, 0x20, 0x34, 0x29, 0x00
	.type		__unnamed_1,@object
	.size		__unnamed_1,(__unnamed_2 - __unnamed_1)
__unnamed_1:
        /*00d2*/ 	.byte	0x61, 0x75, 0x74, 0x6f, 0x20, 0x63, 0x75, 0x74, 0x65, 0x3a, 0x3a, 0x61, 0x73, 0x5f, 0x70, 0x6f
        /* <DEDUP_REMOVED lines=24> */
        /*0262*/ 	.byte	0x34, 0x30, 0x39, 0x36, 0x3e, 0x3e, 0x3e, 0x3e, 0x5d, 0x00
	.type		__unnamed_2,@object
	.size		__unnamed_2,(.L_2 - __unnamed_2)
__unnamed_2:
        /* <DEDUP_REMOVED lines=42> */
        /*050c*/ 	.byte	0x3e, 0x3e, 0x5d, 0x00
.L_2:


//--------------------- .nv.shared._ZN7cutlass13device_kernelINS_4gemm6kernel13GemmUniversalIN4cute5tupleIJiiiiEEENS1_10collective13CollectiveMmaINS1_35MainloopSm100TmaUmmaWarpSpecializedILi16ELi2ELi4ENS5_IJNS4_1CILi1EEESB_SB_EEEEENS5_IJNSA_ILi128EEENSA_ILi64EEENSA_ILi32EEEEEENS_10bfloat16_tENS5_IJlSB_lEEESI_NS5_IJSB_llEEENS4_8TiledMMAINS4_8MMA_AtomIJNS4_20SM100_MMA_F16BF16_SSISI_SI_fLi128ELi64ELNS4_4UMMA5MajorE0ELSP_1ELNSO_7ScaleInE0ELSQ_0EEEEEENS4_6LayoutISC_NS5_IJNSA_ILi0EEESU_SU_EEEEENS5_IJNS4_10UnderscoreESX_SX_EEEEENS4_13SM90_TMA_LOADENS4_14ComposedLayoutINS4_7SwizzleILi2ELi4ELi3EEENS4_18smem_ptr_flag_bitsILi16EEENST_INS5_IJNSA_ILi8EEESG_EEENS5_IJSG_SB_EEEEEEEvNS4_8identityES10_NS11_INS12_ILi3ELi4ELi3EEES15_NST_INS5_IJSF_S16_EEENS5_IJSB_SF_EEEEEEEvS1B_EENS_8epilogue10collective18CollectiveEpilogueINS1I_23Sm100TmaWarpSpecializedILi3ELi2ELi32ELb1ELb0EEEJSH_NS5_IJNST_ISE_SB_EENST_ISG_SB_EEEEESI_SJ_SI_SJ_NS1I_6fusion15FusionCallbacksIS1M_NS1Q_17LinearCombinationISI_fSI_fLNS_15FloatRoundStyleE2EEESH_S1P_JEEENS4_5SM1004TMEM4LOAD26SM100_TMEM_LOAD_32dp32b32xES10_S1A_NS4_39AutoVectorizingCopyWithAssumedAlignmentILi128EEENS4_14SM90_TMA_STOREES1A_S21_S21_EEEvvEEEEvNT_6ParamsE --------------------------
	.section	.nv.shared._ZN7cutlass13device_kernelINS_4gemm6kernel13GemmUniversalIN4cute5tupleIJiiiiEEENS1_10collective13CollectiveMmaINS1_35MainloopSm100TmaUmmaWarpSpecializedILi16ELi2ELi4ENS5_IJNS4_1CILi1EEESB_SB_EEEEENS5_IJNSA_ILi128EEENSA_ILi64EEENSA_ILi32EEEEEENS_10bfloat16_tENS5_IJlSB_lEEESI_NS5_IJSB_llEEENS4_8TiledMMAINS4_8MMA_AtomIJNS4_20SM100_MMA_F16BF16_SSISI_SI_fLi128ELi64ELNS4_4UMMA5MajorE0ELSP_1ELNSO_7ScaleInE0ELSQ_0EEEEEENS4_6LayoutISC_NS5_IJNSA_ILi0EEESU_SU_EEEEENS5_IJNS4_10UnderscoreESX_SX_EEEEENS4_13SM90_TMA_LOADENS4_14ComposedLayoutINS4_7SwizzleILi2ELi4ELi3EEENS4_18smem_ptr_flag_bitsILi16EEENST_INS5_IJNSA_ILi8EEESG_EEENS5_IJSG_SB_EEEEEEEvNS4_8identityES10_NS11_INS12_ILi3ELi4ELi3EEES15_NST_INS5_IJSF_S16_EEENS5_IJSB_SF_EEEEEEEvS1B_EENS_8epilogue10collective18CollectiveEpilogueINS1I_23Sm100TmaWarpSpecializedILi3ELi2ELi32ELb1ELb0EEEJSH_NS5_IJNST_ISE_SB_EENST_ISG_SB_EEEEESI_SJ_SI_SJ_NS1I_6fusion15FusionCallbacksIS1M_NS1Q_17LinearCombinationISI_fSI_fLNS_15FloatRoundStyleE2EEESH_S1P_JEEENS4_5SM1004TMEM4LOAD26SM100_TMEM_LOAD_32dp32b32xES10_S1A_NS4_39AutoVectorizingCopyWithAssumedAlignmentILi128EEENS4_14SM90_TMA_STOREES1A_S21_S21_EEEvvEEEEvNT_6ParamsE,"aw",@nobits
	.sectionflags	@""
	.align	16
	.zero		1024


//--------------------- .nv.shared.reserved.0     --------------------------
	.section	.nv.shared.reserved.0,"aw",@nobits
	.weak		__nv_reservedSMEM_offset_0_alias
	.size		__nv_reservedSMEM_offset_0_alias, 0, 64
	.other		__nv_reservedSMEM_offset_0_alias,@"STO_CUDA_RESERVED_SHARED STV_DEFAULT"
__nv_reservedSMEM_offset_0_alias:
	.zero		0
.nv.shared.reserved.0:
	.zero		64
	.weak		__nv_reservedSMEM_tcgen05_partition
	.type		__nv_reservedSMEM_tcgen05_partition,@object
	.size		__nv_reservedSMEM_tcgen05_partition,(.L_0 - __nv_reservedSMEM_tcgen05_partition)
__nv_reservedSMEM_tcgen05_partition:
	.zero		32
.L_0:


//--------------------- .nv.global                --------------------------
	.section	.nv.global,"aw",@nobits
.nv.global:
	.type		_ZN40_INTERNAL_46c5754c_4_k_cu_09a209fd_325704cute1_E,@object
	.size		_ZN40_INTERNAL_46c5754c_4_k_cu_09a209fd_325704cute1_E,(_ZN40_INTERNAL_46c5754c_4_k_cu_09a209fd_325704cuda3std3__45__cpo6cbeginE - _ZN40_INTERNAL_46c5754c_4_k_cu_09a209fd_325704cute1_E)
_ZN40_INTERNAL_46c5754c_4_k_cu_09a209fd_325704cute1_E:
	.zero		1
	.type		_ZN40_INTERNAL_46c5754c_4_k_cu_09a209fd_325704cuda3std3__45__cpo6cbeginE,@object
	.size		_ZN40_INTERNAL_46c5754c_4_k_cu_09a209fd_325704cuda3std3__45__cpo6cbeginE,(_ZN40_INTERNAL_46c5754c_4_k_cu_09a209fd_325704cuda3std3__48in_placeE - _ZN40_INTERNAL_46c5754c_4_k_cu_09a209fd_325704cuda3std3__45__cpo6cbeginE)
_ZN40_INTERNAL_46c5754c_4_k_cu_09a209fd_325704cuda3std3__45__cpo6cbeginE:
	.zero		1
	.type		_ZN40_INTERNAL_46c5754c_4_k_cu_09a209fd_325704cuda3std3__48in_placeE,@object
	.size		_ZN40_INTERNAL_46c5754c_4_k_cu_09a209fd_325704cuda3std3__48in_placeE,(_ZN40_INTERNAL_46c5754c_4_k_cu_09a209fd_325704cuda3std6ranges3__45__cpo9iter_moveE - _ZN40_INTERNAL_46c5754c_4_k_cu_09a209fd_325704cuda3std3__48in_placeE)
_ZN40_INTERNAL_46c5754c_4_k_cu_09a209fd_325704cuda3std3__48in_placeE:
	.zero		1
	.type		_ZN40_INTERNAL_46c5754c_4_k_cu_09a209fd_325704cuda3std6ranges3__45__cpo9iter_moveE,@object
	.size		_ZN40_INTERNAL_46c5754c_4_k_cu_09a209fd_325704cuda3std6ranges3__45__cpo9iter_moveE,(_ZN40_INTERNAL_46c5754c_4_k_cu_09a209fd_325704cuda3std3__45__cpo5beginE - _ZN40_INTERNAL_46c5754c_4_k_cu_09a209fd_325704cuda3std6ranges3__45__cpo9iter_moveE)
_ZN40_INTERNAL_46c5754c_4_k_cu_09a209fd_325704cuda3std6ranges3__45__cpo9iter_moveE:
	.zero		1
	.type		_ZN40_INTERNAL_46c5754c_4_k_cu_09a209fd_325704cuda3std3__45__cpo5beginE,@object
	.size		_ZN40_INTERNAL_46c5754c_4_k_cu_09a209fd_325704cuda3std3__45__cpo5beginE,(_ZN40_INTERNAL_46c5754c_4_k_cu_09a209fd_325704cuda3std3__442_GLOBAL__N__46c5754c_4_k_cu_09a209fd_325706ignoreE - _ZN40_INTERNAL_46c5754c_4_k_cu_09a209fd_325704cuda3std3__45__cpo5beginE)
_ZN40_INTERNAL_46c5754c_4_k_cu_09a209fd_325704cuda3std3__45__cpo5beginE:
	.zero		1
	.type		_ZN40_INTERNAL_46c5754c_4_k_cu_09a209fd_325704cuda3std3__442_GLOBAL__N__46c5754c_4_k_cu_09a209fd_325706ignoreE,@object
	.size		_ZN40_INTERNAL_46c5754c_4_k_cu_09a209fd_325704cuda3std3__442_GLOBAL__N__46c5754c_4_k_cu_09a209fd_325706ignoreE,(_ZN40_INTERNAL_46c5754c_4_k_cu_09a209fd_325704cute7productE - _ZN40_INTERNAL_46c5754c_4_k_cu_09a209fd_325704cuda3std3__442_GLOBAL__N__46c5754c_4_k_cu_09a209fd_325706ignoreE)
_ZN40_INTERNAL_46c5754c_4_k_cu_09a209fd_325704cuda3std3__442_GLOBAL__N__46c5754c_4_k_cu_09a209fd_325706ignoreE:
	.zero		1
	.type		_ZN40_INTERNAL_46c5754c_4_k_cu_09a209fd_325704cute7productE,@object
	.size		_ZN40_INTERNAL_46c5754c_4_k_cu_09a209fd_325704cute7productE,(_ZN40_INTERNAL_46c5754c_4_k_cu_09a209fd_325704cuda3std3__45__cpo3endE - _ZN40_INTERNAL_46c5754c_4_k_cu_09a209fd_325704cute7productE)
_ZN40_INTERNAL_46c5754c_4_k_cu_09a209fd_325704cute7productE:
	.zero		1
	.type		_ZN40_INTERNAL_46c5754c_4_k_cu_09a209fd_325704cuda3std3__45__cpo3endE,@object
	.size		_ZN40_INTERNAL_46c5754c_4_k_cu_09a209fd_325704cuda3std3__45__cpo3endE,(_ZN40_INTERNAL_46c5754c_4_k_cu_09a209fd_325704cuda3std3__419piecewise_constructE - _ZN40_INTERNAL_46c5754c_4_k_cu_09a209fd_325704cuda3std3__45__cpo3endE)
_ZN40_INTERNAL_46c5754c_4_k_cu_09a209fd_325704cuda3std3__45__cpo3endE:
	.zero		1
	.type		_ZN40_INTERNAL_46c5754c_4_k_cu_09a209fd_325704cuda3std3__419piecewise_constructE,@object
	.size		_ZN40_INTERNAL_46c5754c_4_k_cu_09a209fd_325704cuda3std3__419piecewise_constructE,(_ZN40_INTERNAL_46c5754c_4_k_cu_09a209fd_325704cuda3std3__45__cpo4cendE - _ZN40_INTERNAL_46c5754c_4_k_cu_09a209fd_325704cuda3std3__419piecewise_constructE)
_ZN40_INTERNAL_46c5754c_4_k_cu_09a209fd_325704cuda3std3__419piecewise_constructE:
	.zero		1
	.type		_ZN40_INTERNAL_46c5754c_4_k_cu_09a209fd_325704cuda3std3__45__cpo4cendE,@object
	.size		_ZN40_INTERNAL_46c5754c_4_k_cu_09a209fd_325704cuda3std3__45__cpo4cendE,(_ZN40_INTERNAL_46c5754c_4_k_cu_09a209fd_325704cuda3std6ranges3__45__cpo4swapE - _ZN40_INTERNAL_46c5754c_4_k_cu_09a209fd_325704cuda3std3__45__cpo4cendE)
_ZN40_INTERNAL_46c5754c_4_k_cu_09a209fd_325704cuda3std3__45__cpo4cendE:
	.zero		1
	.type		_ZN40_INTERNAL_46c5754c_4_k_cu_09a209fd_325704cuda3std6ranges3__45__cpo4swapE,@object
	.size		_ZN40_INTERNAL_46c5754c_4_k_cu_09a209fd_325704cuda3std6ranges3__45__cpo4swapE,(.L_10 - _ZN40_INTERNAL_46c5754c_4_k_cu_09a209fd_325704cuda3std6ranges3__45__cpo4swapE)
_ZN40_INTERNAL_46c5754c_4_k_cu_09a209fd_325704cuda3std6ranges3__45__cpo4swapE:
	.zero		1
.L_10:


//--------------------- .nv.constant0._ZN7cutlass13device_kernelINS_4gemm6kernel13GemmUniversalIN4cute5tupleIJiiiiEEENS1_10collective13CollectiveMmaINS1_35MainloopSm100TmaUmmaWarpSpecializedILi16ELi2ELi4ENS5_IJNS4_1CILi1EEESB_SB_EEEEENS5_IJNSA_ILi128EEENSA_ILi64EEENSA_ILi32EEEEEENS_10bfloat16_tENS5_IJlSB_lEEESI_NS5_IJSB_llEEENS4_8TiledMMAINS4_8MMA_AtomIJNS4_20SM100_MMA_F16BF16_SSISI_SI_fLi128ELi64ELNS4_4UMMA5MajorE0ELSP_1ELNSO_7ScaleInE0ELSQ_0EEEEEENS4_6LayoutISC_NS5_IJNSA_ILi0EEESU_SU_EEEEENS5_IJNS4_10UnderscoreESX_SX_EEEEENS4_13SM90_TMA_LOADENS4_14ComposedLayoutINS4_7SwizzleILi2ELi4ELi3EEENS4_18smem_ptr_flag_bitsILi16EEENST_INS5_IJNSA_ILi8EEESG_EEENS5_IJSG_SB_EEEEEEEvNS4_8identityES10_NS11_INS12_ILi3ELi4ELi3EEES15_NST_INS5_IJSF_S16_EEENS5_IJSB_SF_EEEEEEEvS1B_EENS_8epilogue10collective18CollectiveEpilogueINS1I_23Sm100TmaWarpSpecializedILi3ELi2ELi32ELb1ELb0EEEJSH_NS5_IJNST_ISE_SB_EENST_ISG_SB_EEEEESI_SJ_SI_SJ_NS1I_6fusion15FusionCallbacksIS1M_NS1Q_17LinearCombinationISI_fSI_fLNS_15FloatRoundStyleE2EEESH_S1P_JEEENS4_5SM1004TMEM4LOAD26SM100_TMEM_LOAD_32dp32b32xES10_S1A_NS4_39AutoVectorizingCopyWithAssumedAlignmentILi128EEENS4_14SM90_TMA_STOREES1A_S21_S21_EEEvvEEEEvNT_6ParamsE --------------------------
	.section	.nv.constant0._ZN7cutlass13device_kernelINS_4gemm6kernel13GemmUniversalIN4cute5tupleIJiiiiEEENS1_10collective13CollectiveMmaINS1_35MainloopSm100TmaUmmaWarpSpecializedILi16ELi2ELi4ENS5_IJNS4_1CILi1EEESB_SB_EEEEENS5_IJNSA_ILi128EEENSA_ILi64EEENSA_ILi32EEEEEENS_10bfloat16_tENS5_IJlSB_lEEESI_NS5_IJSB_llEEENS4_8TiledMMAINS4_8MMA_AtomIJNS4_20SM100_MMA_F16BF16_SSISI_SI_fLi128ELi64ELNS4_4UMMA5MajorE0ELSP_1ELNSO_7ScaleInE0ELSQ_0EEEEEENS4_6LayoutISC_NS5_IJNSA_ILi0EEESU_SU_EEEEENS5_IJNS4_10UnderscoreESX_SX_EEEEENS4_13SM90_TMA_LOADENS4_14ComposedLayoutINS4_7SwizzleILi2ELi4ELi3EEENS4_18smem_ptr_flag_bitsILi16EEENST_INS5_IJNSA_ILi8EEESG_EEENS5_IJSG_SB_EEEEEEEvNS4_8identityES10_NS11_INS12_ILi3ELi4ELi3EEES15_NST_INS5_IJSF_S16_EEENS5_IJSB_SF_EEEEEEEvS1B_EENS_8epilogue10collective18CollectiveEpilogueINS1I_23Sm100TmaWarpSpecializedILi3ELi2ELi32ELb1ELb0EEEJSH_NS5_IJNST_ISE_SB_EENST_ISG_SB_EEEEESI_SJ_SI_SJ_NS1I_6fusion15FusionCallbacksIS1M_NS1Q_17LinearCombinationISI_fSI_fLNS_15FloatRoundStyleE2EEESH_S1P_JEEENS4_5SM1004TMEM4LOAD26SM100_TMEM_LOAD_32dp32b32xES10_S1A_NS4_39AutoVectorizingCopyWithAssumedAlignmentILi128EEENS4_14SM90_TMA_STOREES1A_S21_S21_EEEvvEEEEvNT_6ParamsE,"a",@progbits
	.sectionflags	@""
	.align	4
.nv.constant0._ZN7cutlass13device_kernelINS_4gemm6kernel13GemmUniversalIN4cute5tupleIJiiiiEEENS1_10collective13CollectiveMmaINS1_35MainloopSm100TmaUmmaWarpSpecializedILi16ELi2ELi4ENS5_IJNS4_1CILi1EEESB_SB_EEEEENS5_IJNSA_ILi128EEENSA_ILi64EEENSA_ILi32EEEEEENS_10bfloat16_tENS5_IJlSB_lEEESI_NS5_IJSB_llEEENS4_8TiledMMAINS4_8MMA_AtomIJNS4_20SM100_MMA_F16BF16_SSISI_SI_fLi128ELi64ELNS4_4UMMA5MajorE0ELSP_1ELNSO_7ScaleInE0ELSQ_0EEEEEENS4_6LayoutISC_NS5_IJNSA_ILi0EEESU_SU_EEEEENS5_IJNS4_10UnderscoreESX_SX_EEEEENS4_13SM90_TMA_LOADENS4_14ComposedLayoutINS4_7SwizzleILi2ELi4ELi3EEENS4_18smem_ptr_flag_bitsILi16EEENST_INS5_IJNSA_ILi8EEESG_EEENS5_IJSG_SB_EEEEEEEvNS4_8identityES10_NS11_INS12_ILi3ELi4ELi3EEES15_NST_INS5_IJSF_S16_EEENS5_IJSB_SF_EEEEEEEvS1B_EENS_8epilogue10collective18CollectiveEpilogueINS1I_23Sm100TmaWarpSpecializedILi3ELi2ELi32ELb1ELb0EEEJSH_NS5_IJNST_ISE_SB_EENST_ISG_SB_EEEEESI_SJ_SI_SJ_NS1I_6fusion15FusionCallbacksIS1M_NS1Q_17LinearCombinationISI_fSI_fLNS_15FloatRoundStyleE2EEESH_S1P_JEEENS4_5SM1004TMEM4LOAD26SM100_TMEM_LOAD_32dp32b32xES10_S1A_NS4_39AutoVectorizingCopyWithAssumedAlignmentILi128EEENS4_14SM90_TMA_STOREES1A_S21_S21_EEEvvEEEEvNT_6ParamsE:
	.zero		2944


//--------------------- SYMBOLS --------------------------

	.type		.nv.reservedSmem.offset0,@object
	.size		.nv.reservedSmem.offset0,0x4
	.type		.nv.reservedSmem.cap,@object
	.size		.nv.reservedSmem.cap,0x4
	.type		__assertfail,@function
